	.target	sm_90a

	.elftype	@"ET_EXEC"


//--------------------- .note.nv.tkinfo           --------------------------
	.section	.note.nv.tkinfo,"",@"SHT_NOTE"
	.sectionflags	@"SHF_NOTE_NV_TKINFO"
	.tkinfo
        /*0018*/ 	.word	0x00000002
        /*0030*/ 	.string	""
        /*0030*/ 	.string	"ptxas"
        /*0030*/ 	.string	"Cuda compilation tools, release 13.0, V13.0.88"
        /*0030*/ 	.string	"Build cuda_13.0.r13.0/compiler.36424714_0"
        /*0030*/ 	.string	"-arch sm_90a -m 64 "



//--------------------- .note.nv.cuinfo           --------------------------
	.section	.note.nv.cuinfo,"",@"SHT_NOTE"
	.sectionflags	@"SHF_NOTE_NV_CUINFO"
        /*0018*/ 	.short	0x0002
        /*001a*/ 	.short	0x005a
        /*001c*/ 	.short	0x0082
	.zero		2


//--------------------- .nv.info                  --------------------------
	.section	.nv.info,"",@"SHT_CUDA_INFO"
	.align	4


	//----- nvinfo : EIATTR_REGCOUNT
	.align		4
        /*0000*/ 	.byte	0x04, 0x2f
        /*0002*/ 	.short	(.L_15 - .L_14)
	.align		4
.L_14:
        /*0004*/ 	.word	index@(_ZN7cutlass13device_kernelINS_4gemm6kernel13GemmUniversalIN4cute5tupleIJiiiiEEENS1_10collective13CollectiveMmaINS1_34MainloopSm90TmaGmmaWarpSpecializedILi8ENS5_IJNS4_1CILi2EEENSA_ILi1EEESC_EEENS1_35KernelTmaWarpSpecializedCooperativeEEENS5_IJNSA_ILi384EEENSA_ILi32EEESH_EEENS_6half_tENS5_IJlSC_lEEESJ_SK_NS4_8TiledMMAINS4_8MMA_AtomIJNS4_4SM904GMMA25MMA_64x32x16_F32F16F16_SSILNSO_5MajorE0ELSQ_0ELNSO_7ScaleInE1ELSR_1EEEEEENS4_6LayoutISD_NS5_IJSC_NSA_ILi0EEESV_EEEEENS5_IJNS4_10UnderscoreESY_SY_EEEEENS4_13SM90_TMA_LOADENS4_14ComposedLayoutINS4_7SwizzleILi2ELi4ELi3EEENS4_18smem_ptr_flag_bitsILi16EEENSU_INS5_IJNSA_ILi8EEESH_EEENS5_IJSH_SC_EEEEEEEvNS4_8identityENS4_23SM90_TMA_LOAD_MULTICASTES1B_vS1C_EENS_8epilogue10collective6detail29Sm90TmaWarpSpecializedAdapterINS1G_15DefaultEpilogueISJ_SK_SK_NS1F_6thread17LinearCombinationISJ_Li1EffLNS1K_9ScaleType4KindE0ELNS_15FloatRoundStyleE2ESJ_EENS1_15EpilogueDefaultEEEEEvvEEEEvNT_6ParamsE)
        /*0008*/ 	.word	0x000000a8


	//----- nvinfo : EIATTR_FRAME_SIZE
	.align		4
.L_15:
        /*000c*/ 	.byte	0x04, 0x11
        /*000e*/ 	.short	(.L_17 - .L_16)
	.align		4
.L_16:
        /*0010*/ 	.word	index@(_ZN7cutlass13device_kernelINS_4gemm6kernel13GemmUniversalIN4cute5tupleIJiiiiEEENS1_10collective13CollectiveMmaINS1_34MainloopSm90TmaGmmaWarpSpecializedILi8ENS5_IJNS4_1CILi2EEENSA_ILi1EEESC_EEENS1_35KernelTmaWarpSpecializedCooperativeEEENS5_IJNSA_ILi384EEENSA_ILi32EEESH_EEENS_6half_tENS5_IJlSC_lEEESJ_SK_NS4_8TiledMMAINS4_8MMA_AtomIJNS4_4SM904GMMA25MMA_64x32x16_F32F16F16_SSILNSO_5MajorE0ELSQ_0ELNSO_7ScaleInE1ELSR_1EEEEEENS4_6LayoutISD_NS5_IJSC_NSA_ILi0EEESV_EEEEENS5_IJNS4_10UnderscoreESY_SY_EEEEENS4_13SM90_TMA_LOADENS4_14ComposedLayoutINS4_7SwizzleILi2ELi4ELi3EEENS4_18smem_ptr_flag_bitsILi16EEENSU_INS5_IJNSA_ILi8EEESH_EEENS5_IJSH_SC_EEEEEEEvNS4_8identityENS4_23SM90_TMA_LOAD_MULTICASTES1B_vS1C_EENS_8epilogue10collective6detail29Sm90TmaWarpSpecializedAdapterINS1G_15DefaultEpilogueISJ_SK_SK_NS1F_6thread17LinearCombinationISJ_Li1EffLNS1K_9ScaleType4KindE0ELNS_15FloatRoundStyleE2ESJ_EENS1_15EpilogueDefaultEEEEEvvEEEEvNT_6ParamsE)
        /*0014*/ 	.word	0x00000000


	//----- nvinfo : EIATTR_MIN_STACK_SIZE
	.align		4
.L_17:
        /*0018*/ 	.byte	0x04, 0x12
        /*001a*/ 	.short	(.L_19 - .L_18)
	.align		4
.L_18:
        /*001c*/ 	.word	index@(_ZN7cutlass13device_kernelINS_4gemm6kernel13GemmUniversalIN4cute5tupleIJiiiiEEENS1_10collective13CollectiveMmaINS1_34MainloopSm90TmaGmmaWarpSpecializedILi8ENS5_IJNS4_1CILi2EEENSA_ILi1EEESC_EEENS1_35KernelTmaWarpSpecializedCooperativeEEENS5_IJNSA_ILi384EEENSA_ILi32EEESH_EEENS_6half_tENS5_IJlSC_lEEESJ_SK_NS4_8TiledMMAINS4_8MMA_AtomIJNS4_4SM904GMMA25MMA_64x32x16_F32F16F16_SSILNSO_5MajorE0ELSQ_0ELNSO_7ScaleInE1ELSR_1EEEEEENS4_6LayoutISD_NS5_IJSC_NSA_ILi0EEESV_EEEEENS5_IJNS4_10UnderscoreESY_SY_EEEEENS4_13SM90_TMA_LOADENS4_14ComposedLayoutINS4_7SwizzleILi2ELi4ELi3EEENS4_18smem_ptr_flag_bitsILi16EEENSU_INS5_IJNSA_ILi8EEESH_EEENS5_IJSH_SC_EEEEEEEvNS4_8identityENS4_23SM90_TMA_LOAD_MULTICASTES1B_vS1C_EENS_8epilogue10collective6detail29Sm90TmaWarpSpecializedAdapterINS1G_15DefaultEpilogueISJ_SK_SK_NS1F_6thread17LinearCombinationISJ_Li1EffLNS1K_9ScaleType4KindE0ELNS_15FloatRoundStyleE2ESJ_EENS1_15EpilogueDefaultEEEEEvvEEEEvNT_6ParamsE)
        /*0020*/ 	.word	0x00000000
.L_19:


//--------------------- .nv.compat                --------------------------
	.section	.nv.compat,"",@"SHT_CUDA_COMPAT_INFO"
	.align	4
        /*0000*/ 	.byte	0x02, 0x09, 0x01, 0x00, 0x02, 0x02, 0x04, 0x00, 0x02, 0x05, 0x05, 0x00, 0x03, 0x07, 0x01, 0x01
        /*0010*/ 	.byte	0x02, 0x03, 0x01, 0x00, 0x02, 0x06, 0x01, 0x00, 0x04, 0x0b, 0x08, 0x00, 0x00, 0x00, 0x00, 0x00
        /*0020*/ 	.byte	0x00, 0x00, 0x00, 0x00


//--------------------- .nv.info._ZN7cutlass13device_kernelINS_4gemm6kernel13GemmUniversalIN4cute5tupleIJiiiiEEENS1_10collective13CollectiveMmaINS1_34MainloopSm90TmaGmmaWarpSpecializedILi8ENS5_IJNS4_1CILi2EEENSA_ILi1EEESC_EEENS1_35KernelTmaWarpSpecializedCooperativeEEENS5_IJNSA_ILi384EEENSA_ILi32EEESH_EEENS_6half_tENS5_IJlSC_lEEESJ_SK_NS4_8TiledMMAINS4_8MMA_AtomIJNS4_4SM904GMMA25MMA_64x32x16_F32F16F16_SSILNSO_5MajorE0ELSQ_0ELNSO_7ScaleInE1ELSR_1EEEEEENS4_6LayoutISD_NS5_IJSC_NSA_ILi0EEESV_EEEEENS5_IJNS4_10UnderscoreESY_SY_EEEEENS4_13SM90_TMA_LOADENS4_14ComposedLayoutINS4_7SwizzleILi2ELi4ELi3EEENS4_18smem_ptr_flag_bitsILi16EEENSU_INS5_IJNSA_ILi8EEESH_EEENS5_IJSH_SC_EEEEEEEvNS4_8identityENS4_23SM90_TMA_LOAD_MULTICASTES1B_vS1C_EENS_8epilogue10collective6detail29Sm90TmaWarpSpecializedAdapterINS1G_15DefaultEpilogueISJ_SK_SK_NS1F_6thread17LinearCombinationISJ_Li1EffLNS1K_9ScaleType4KindE0ELNS_15FloatRoundStyleE2ESJ_EENS1_15EpilogueDefaultEEEEEvvEEEEvNT_6ParamsE --------------------------
	.section	.nv.info._ZN7cutlass13device_kernelINS_4gemm6kernel13GemmUniversalIN4cute5tupleIJiiiiEEENS1_10collective13CollectiveMmaINS1_34MainloopSm90TmaGmmaWarpSpecializedILi8ENS5_IJNS4_1CILi2EEENSA_ILi1EEESC_EEENS1_35KernelTmaWarpSpecializedCooperativeEEENS5_IJNSA_ILi384EEENSA_ILi32EEESH_EEENS_6half_tENS5_IJlSC_lEEESJ_SK_NS4_8TiledMMAINS4_8MMA_AtomIJNS4_4SM904GMMA25MMA_64x32x16_F32F16F16_SSILNSO_5MajorE0ELSQ_0ELNSO_7ScaleInE1ELSR_1EEEEEENS4_6LayoutISD_NS5_IJSC_NSA_ILi0EEESV_EEEEENS5_IJNS4_10UnderscoreESY_SY_EEEEENS4_13SM90_TMA_LOADENS4_14ComposedLayoutINS4_7SwizzleILi2ELi4ELi3EEENS4_18smem_ptr_flag_bitsILi16EEENSU_INS5_IJNSA_ILi8EEESH_EEENS5_IJSH_SC_EEEEEEEvNS4_8identityENS4_23SM90_TMA_LOAD_MULTICASTES1B_vS1C_EENS_8epilogue10collective6detail29Sm90TmaWarpSpecializedAdapterINS1G_15DefaultEpilogueISJ_SK_SK_NS1F_6thread17LinearCombinationISJ_Li1EffLNS1K_9ScaleType4KindE0ELNS_15FloatRoundStyleE2ESJ_EENS1_15EpilogueDefaultEEEEEvvEEEEvNT_6ParamsE,"",@"SHT_CUDA_INFO"
	.sectionflags	@""
	.align	4


	//----- nvinfo : EIATTR_CUDA_API_VERSION
	.align		4
        /*0000*/ 	.byte	0x04, 0x37
        /*0002*/ 	.short	(.L_21 - .L_20)
.L_20:
        /*0004*/ 	.word	0x00000082


	//----- nvinfo : EIATTR_KPARAM_INFO
	.align		4
.L_21:
        /*0008*/ 	.byte	0x04, 0x17
        /*000a*/ 	.short	(.L_23 - .L_22)
.L_22:
        /*000c*/ 	.word	0x00000000
        /*0010*/ 	.short	0x0000
        /*0012*/ 	.short	0x0070
        /*0014*/ 	.byte	0x00, 0xf0, 0x01, 0x10


	//----- nvinfo : EIATTR_SPARSE_MMA_MASK
	.align		4
.L_23:
        /*0018*/ 	.byte	0x03, 0x50
        /*001a*/ 	.short	0x0000


	//----- nvinfo : EIATTR_MAXREG_COUNT
	.align		4
        /*001c*/ 	.byte	0x03, 0x1b
        /*001e*/ 	.short	0x00a8


	//----- nvinfo : EIATTR_NUM_BARRIERS
	.align		4
        /*0020*/ 	.byte	0x02, 0x4c
        /*0022*/ 	.byte	0x01
	.zero		1


	//----- nvinfo : EIATTR_EXTERNS
	.align		4
        /*0024*/ 	.byte	0x04, 0x0f
        /*0026*/ 	.short	(.L_25 - .L_24)


	//   ....[0]....
	.align		4
.L_24:
        /*0028*/ 	.word	index@(__assertfail)


	//----- nvinfo : EIATTR_MERCURY_ISA_VERSION
	.align		4
.L_25:
        /*002c*/ 	.byte	0x03, 0x5f
        /*002e*/ 	.short	0x0101


	//----- nvinfo : EIATTR_INT_WARP_WIDE_INSTR_OFFSETS
	.align		4
        /*0030*/ 	.byte	0x04, 0x31
        /*0032*/ 	.short	(.L_27 - .L_26)


	//   ....[0]....
.L_26:
        /*0034*/ 	.word	0x00000530


	//   ....[1]....
        /*0038*/ 	.word	0x00000560


	//   ....[2]....
        /*003c*/ 	.word	0x00000720


	//----- nvinfo : EIATTR_COOP_GROUP_MASK_REGIDS
	.align		4
.L_27:
        /*0040*/ 	.byte	0x04, 0x29
        /*0042*/ 	.short	(.L_29 - .L_28)


	//   ....[0]....
.L_28:
        /*0044*/ 	.word	0xffffffff


	//   ....[1]....
        /*0048*/ 	.word	0xffffffff


	//   ....[2]....
        /*004c*/ 	.word	0xffffffff


	//   ....[3]....
        /*0050*/ 	.word	0xffffffff


	//   ....[4]....
        /*0054*/ 	.word	0xffffffff


	//   ....[5]....
        /*0058*/ 	.word	0xffffffff


	//----- nvinfo : EIATTR_COOP_GROUP_INSTR_OFFSETS
	.align		4
.L_29:
        /*005c*/ 	.byte	0x04, 0x28
        /*005e*/ 	.short	(.L_31 - .L_30)


	//   ....[0]....
.L_30:
        /*0060*/ 	.word	0x00000060


	//   ....[1]....
        /*0064*/ 	.word	0x00000070


	//   ....[2]....
        /*0068*/ 	.word	0x00000130


	//   ....[3]....
        /*006c*/ 	.word	0x00000380


	//   ....[4]....
        /*0070*/ 	.word	0x000008a0


	//   ....[5]....
        /*0074*/ 	.word	0x000012e0


	//----- nvinfo : EIATTR_REG_RECONFIG
	.align		4
.L_31:
        /*0078*/ 	.byte	0x01, 0x54
	.zero		2


	//----- nvinfo : EIATTR_SYSCALL_OFFSETS
	.align		4
        /*007c*/ 	.byte	0x04, 0x46
        /*007e*/ 	.short	(.L_33 - .L_32)


	//   ....[0]....
.L_32:
        /*0080*/ 	.word	0x000014a0


	//----- nvinfo : EIATTR_MBARRIER_INSTR_OFFSETS
	.align		4
.L_33:
        /*0084*/ 	.byte	0x04, 0x39
        /*0086*/ 	.short	(.L_35 - .L_34)


	//   ....[0]....
.L_34:
        /*0088*/ 	.word	0x00000250
        /*008c*/ 	.word	0x000000ff
        /*0090*/ 	.word	0x00000000
        /*0094*/ 	.short	0x0100
        /*0096*/ 	.byte	0x08
	.zero		1


	//   ....[1]....
        /*0098*/ 	.word	0x00000260
        /*009c*/ 	.word	0x000000ff
        /*00a0*/ 	.word	0x00000040
        /*00a4*/ 	.short	0x0100
        /*00a6*/ 	.byte	0x08
	.zero		1


	//   ....[2]....
        /*00a8*/ 	.word	0x00000270
        /*00ac*/ 	.word	0x000000ff
        /*00b0*/ 	.word	0x00000008
        /*00b4*/ 	.short	0x0100
        /*00b6*/ 	.byte	0x08
	.zero		1


	//   ....[3]....
        /*00b8*/ 	.word	0x00000280
        /*00bc*/ 	.word	0x000000ff
        /*00c0*/ 	.word	0x00000048
        /*00c4*/ 	.short	0x0100
        /*00c6*/ 	.byte	0x08
	.zero		1


	//   ....[4]....
        /*00c8*/ 	.word	0x00000290
        /*00cc*/ 	.word	0x000000ff
        /*00d0*/ 	.word	0x00000010
        /*00d4*/ 	.short	0x0100
        /*00d6*/ 	.byte	0x08
	.zero		1


	//   ....[5]....
        /*00d8*/ 	.word	0x000002a0
        /*00dc*/ 	.word	0x000000ff
        /*00e0*/ 	.word	0x00000050
        /*00e4*/ 	.short	0x0100
        /*00e6*/ 	.byte	0x08
	.zero		1


	//   ....[6]....
        /*00e8*/ 	.word	0x000002b0
        /*00ec*/ 	.word	0x000000ff
        /*00f0*/ 	.word	0x00000018
        /*00f4*/ 	.short	0x0100
        /*00f6*/ 	.byte	0x08
	.zero		1


	//   ....[7]....
        /*00f8*/ 	.word	0x000002c0
        /*00fc*/ 	.word	0x000000ff
        /*0100*/ 	.word	0x00000058
        /*0104*/ 	.short	0x0100
        /*0106*/ 	.byte	0x08
	.zero		1


	//   ....[8]....
        /*0108*/ 	.word	0x000002d0
        /*010c*/ 	.word	0x000000ff
        /*0110*/ 	.word	0x00000020
        /*0114*/ 	.short	0x0100
        /*0116*/ 	.byte	0x08
	.zero		1


	//   ....[9]....
        /*0118*/ 	.word	0x000002e0
        /*011c*/ 	.word	0x000000ff
        /*0120*/ 	.word	0x00000060
        /*0124*/ 	.short	0x0100
        /*0126*/ 	.byte	0x08
	.zero		1


	//   ....[10]....
        /*0128*/ 	.word	0x000002f0
        /*012c*/ 	.word	0x000000ff
        /*0130*/ 	.word	0x00000028
        /*0134*/ 	.short	0x0100
        /*0136*/ 	.byte	0x08
	.zero		1


	//   ....[11]....
        /*0138*/ 	.word	0x00000300
        /*013c*/ 	.word	0x000000ff
        /*0140*/ 	.word	0x00000068
        /*0144*/ 	.short	0x0100
        /*0146*/ 	.byte	0x08
	.zero		1


	//   ....[12]....
        /*0148*/ 	.word	0x00000310
        /*014c*/ 	.word	0x000000ff
        /*0150*/ 	.word	0x00000030
        /*0154*/ 	.short	0x0100
        /*0156*/ 	.byte	0x08
	.zero		1


	//   ....[13]....
        /*0158*/ 	.word	0x00000320
        /*015c*/ 	.word	0x000000ff
        /*0160*/ 	.word	0x00000070
        /*0164*/ 	.short	0x0100
        /*0166*/ 	.byte	0x08
	.zero		1


	//   ....[14]....
        /*0168*/ 	.word	0x00000330
        /*016c*/ 	.word	0x000000ff
        /*0170*/ 	.word	0x00000038
        /*0174*/ 	.short	0x0100
        /*0176*/ 	.byte	0x08
	.zero		1


	//   ....[15]....
        /*0178*/ 	.word	0x00000340
        /*017c*/ 	.word	0x000000ff
        /*0180*/ 	.word	0x00000078
        /*0184*/ 	.short	0x0100
        /*0186*/ 	.byte	0x08
	.zero		1


	//   ....[16]....
        /*0188*/ 	.word	0x000007a0
        /*018c*/ 	.word	0x000000ff
        /*0190*/ 	.word	0x00000090
        /*0194*/ 	.short	0x0100
        /*0196*/ 	.byte	0x06
	.zero		1


	//   ....[17]....
        /*0198*/ 	.word	0x00000830
        /*019c*/ 	.word	0x000000ff
        /*01a0*/ 	.word	0x00000098
        /*01a4*/ 	.short	0x0100
        /*01a6*/ 	.byte	0x06
	.zero		1


	//   ....[18]....
        /*01a8*/ 	.word	0x00001520
        /*01ac*/ 	.word	0x00000003
        /*01b0*/ 	.word	0x00000000
        /*01b4*/ 	.short	0x010a
        /*01b6*/ 	.byte	0x3f
	.zero		1


	//   ....[19]....
        /*01b8*/ 	.word	0x00001560
        /*01bc*/ 	.word	0x00000003
        /*01c0*/ 	.word	0x00000000
        /*01c4*/ 	.short	0x010a
        /*01c6*/ 	.byte	0x3f
	.zero		1


	//   ....[20]....
        /*01c8*/ 	.word	0x00001980
        /*01cc*/ 	.word	0x000000ff
        /*01d0*/ 	.word	0x00000000
        /*01d4*/ 	.short	0x010a
        /*01d6*/ 	.byte	0x07
	.zero		1


	//   ....[21]....
        /*01d8*/ 	.word	0x000019c0
        /*01dc*/ 	.word	0x000000ff
        /*01e0*/ 	.word	0x00000000
        /*01e4*/ 	.short	0x010a
        /*01e6*/ 	.byte	0x07
	.zero		1


	//   ....[22]....
        /*01e8*/ 	.word	0x00001cc0
        /*01ec*/ 	.word	0x00000005
        /*01f0*/ 	.word	0x00000000
        /*01f4*/ 	.short	0x0101
        /*01f6*/ 	.byte	0x3f
	.zero		1


	//   ....[23]....
        /*01f8*/ 	.word	0x00001e70
        /*01fc*/ 	.word	0x00000003
        /*0200*/ 	.word	0x00000000
        /*0204*/ 	.short	0x0101
        /*0206*/ 	.byte	0x3f
	.zero		1


	//   ....[24]....
        /*0208*/ 	.word	0x00006bc0
        /*020c*/ 	.word	0x00000014
        /*0210*/ 	.word	0x00000040
        /*0214*/ 	.short	0x010a
        /*0216*/ 	.byte	0x3f
	.zero		1


	//   ....[25]....
        /*0218*/ 	.word	0x00006f80
        /*021c*/ 	.word	0x00000005
        /*0220*/ 	.word	0x00000098
        /*0224*/ 	.short	0x0101
        /*0226*/ 	.byte	0x3f
	.zero		1


	//   ....[26]....
        /*0228*/ 	.word	0x000076a0
        /*022c*/ 	.word	0x00000007
        /*0230*/ 	.word	0x00000000
        /*0234*/ 	.short	0x010a
        /*0236*/ 	.byte	0x3f
	.zero		1


	//   ....[27]....
        /*0238*/ 	.word	0x00007720
        /*023c*/ 	.word	0x00000008
        /*0240*/ 	.word	0x00000000
        /*0244*/ 	.short	0x010a
        /*0246*/ 	.byte	0x3f
	.zero		1


	//   ....[28]....
        /*0248*/ 	.word	0x000077b0
        /*024c*/ 	.word	0x00000009
        /*0250*/ 	.word	0x00000000
        /*0254*/ 	.short	0x010a
        /*0256*/ 	.byte	0x3f
	.zero		1


	//   ....[29]....
        /*0258*/ 	.word	0x00007840
        /*025c*/ 	.word	0x00000008
        /*0260*/ 	.word	0x00000000
        /*0264*/ 	.short	0x010a
        /*0266*/ 	.byte	0x3f
	.zero		1


	//   ....[30]....
        /*0268*/ 	.word	0x000078d0
        /*026c*/ 	.word	0x00000009
        /*0270*/ 	.word	0x00000000
        /*0274*/ 	.short	0x010a
        /*0276*/ 	.byte	0x3f
	.zero		1


	//   ....[31]....
        /*0278*/ 	.word	0x00007960
        /*027c*/ 	.word	0x00000008
        /*0280*/ 	.word	0x00000000
        /*0284*/ 	.short	0x010a
        /*0286*/ 	.byte	0x3f
	.zero		1


	//   ....[32]....
        /*0288*/ 	.word	0x000079f0
        /*028c*/ 	.word	0x0000000b
        /*0290*/ 	.word	0x00000000
        /*0294*/ 	.short	0x010a
        /*0296*/ 	.byte	0x3f
	.zero		1


	//   ....[33]....
        /*0298*/ 	.word	0x00007a80
        /*029c*/ 	.word	0x00000003
        /*02a0*/ 	.word	0x00000000
        /*02a4*/ 	.short	0x010a
        /*02a6*/ 	.byte	0x3f
	.zero		1


	//   ....[34]....
        /*02a8*/ 	.word	0x00007ae0
        /*02ac*/ 	.word	0x00000003
        /*02b0*/ 	.word	0x00000000
        /*02b4*/ 	.short	0x010a
        /*02b6*/ 	.byte	0x3f
	.zero		1


	//   ....[35]....
        /*02b8*/ 	.word	0x00007b40
        /*02bc*/ 	.word	0x00000006
        /*02c0*/ 	.word	0x00000000
        /*02c4*/ 	.short	0x010a
        /*02c6*/ 	.byte	0x3f
	.zero		1


	//   ....[36]....
        /*02c8*/ 	.word	0x00007c10
        /*02cc*/ 	.word	0x00000014
        /*02d0*/ 	.word	0x00000040
        /*02d4*/ 	.short	0x010a
        /*02d6*/ 	.byte	0x3f
	.zero		1


	//   ....[37]....
        /*02d8*/ 	.word	0x00007ce0
        /*02dc*/ 	.word	0x00000007
        /*02e0*/ 	.word	0x00000000
        /*02e4*/ 	.short	0x010a
        /*02e6*/ 	.byte	0x3f
	.zero		1


	//   ....[38]....
        /*02e8*/ 	.word	0x00007d30
        /*02ec*/ 	.word	0x00000008
        /*02f0*/ 	.word	0x00000000
        /*02f4*/ 	.short	0x010a
        /*02f6*/ 	.byte	0x3f
	.zero		1


	//   ....[39]....
        /*02f8*/ 	.word	0x00007d80
        /*02fc*/ 	.word	0x00000009
        /*0300*/ 	.word	0x00000000
        /*0304*/ 	.short	0x010a
        /*0306*/ 	.byte	0x3f
	.zero		1


	//   ....[40]....
        /*0308*/ 	.word	0x00007dd0
        /*030c*/ 	.word	0x00000008
        /*0310*/ 	.word	0x00000000
        /*0314*/ 	.short	0x010a
        /*0316*/ 	.byte	0x3f
	.zero		1


	//   ....[41]....
        /*0318*/ 	.word	0x00007e20
        /*031c*/ 	.word	0x00000009
        /*0320*/ 	.word	0x00000000
        /*0324*/ 	.short	0x010a
        /*0326*/ 	.byte	0x3f
	.zero		1


	//   ....[42]....
        /*0328*/ 	.word	0x00007e70
        /*032c*/ 	.word	0x00000008
        /*0330*/ 	.word	0x00000000
        /*0334*/ 	.short	0x010a
        /*0336*/ 	.byte	0x3f
	.zero		1


	//   ....[43]....
        /*0338*/ 	.word	0x00007ec0
        /*033c*/ 	.word	0x0000000b
        /*0340*/ 	.word	0x00000000
        /*0344*/ 	.short	0x010a
        /*0346*/ 	.byte	0x3f
	.zero		1


	//----- nvinfo : EIATTR_NUM_MBARRIERS
	.align		4
.L_35:
        /*0348*/ 	.byte	0x03, 0x38
        /*034a*/ 	.short	0x0012


	//----- nvinfo : EIATTR_EXIT_INSTR_OFFSETS
	.align		4
        /*034c*/ 	.byte	0x04, 0x1c
        /*034e*/ 	.short	(.L_37 - .L_36)


	//   ....[0]....
.L_36:
        /*0350*/ 	.word	0x00000a00


	//   ....[1]....
        /*0354*/ 	.word	0x00001210


	//   ....[2]....
        /*0358*/ 	.word	0x000062d0


	//   ....[3]....
        /*035c*/ 	.word	0x00006830


	//   ....[4]....
        /*0360*/ 	.word	0x00007ad0


	//----- nvinfo : EIATTR_MAX_THREADS
	.align		4
.L_37:
        /*0364*/ 	.byte	0x04, 0x05
        /*0366*/ 	.short	(.L_39 - .L_38)
.L_38:
        /*0368*/ 	.word	0x00000180
        /*036c*/ 	.word	0x00000001
        /*0370*/ 	.word	0x00000001


	//----- nvinfo : EIATTR_CRS_STACK_SIZE
	.align		4
.L_39:
        /*0374*/ 	.byte	0x04, 0x1e
        /*0376*/ 	.short	(.L_41 - .L_40)
.L_40:
        /*0378*/ 	.word	0x00000000


	//----- nvinfo : EIATTR_CBANK_PARAM_SIZE
	.align		4
.L_41:
        /*037c*/ 	.byte	0x03, 0x19
        /*037e*/ 	.short	0x0470


	//----- nvinfo : EIATTR_PARAM_CBANK
	.align		4
        /*0380*/ 	.byte	0x04, 0x0a
        /*0382*/ 	.short	(.L_43 - .L_42)
	.align		4
.L_42:
        /*0384*/ 	.word	index@(.nv.constant0._ZN7cutlass13device_kernelINS_4gemm6kernel13GemmUniversalIN4cute5tupleIJiiiiEEENS1_10collective13CollectiveMmaINS1_34MainloopSm90TmaGmmaWarpSpecializedILi8ENS5_IJNS4_1CILi2EEENSA_ILi1EEESC_EEENS1_35KernelTmaWarpSpecializedCooperativeEEENS5_IJNSA_ILi384EEENSA_ILi32EEESH_EEENS_6half_tENS5_IJlSC_lEEESJ_SK_NS4_8TiledMMAINS4_8MMA_AtomIJNS4_4SM904GMMA25MMA_64x32x16_F32F16F16_SSILNSO_5MajorE0ELSQ_0ELNSO_7ScaleInE1ELSR_1EEEEEENS4_6LayoutISD_NS5_IJSC_NSA_ILi0EEESV_EEEEENS5_IJNS4_10UnderscoreESY_SY_EEEEENS4_13SM90_TMA_LOADENS4_14ComposedLayoutINS4_7SwizzleILi2ELi4ELi3EEENS4_18smem_ptr_flag_bitsILi16EEENSU_INS5_IJNSA_ILi8EEESH_EEENS5_IJSH_SC_EEEEEEEvNS4_8identityENS4_23SM90_TMA_LOAD_MULTICASTES1B_vS1C_EENS_8epilogue10collective6detail29Sm90TmaWarpSpecializedAdapterINS1G_15DefaultEpilogueISJ_SK_SK_NS1F_6thread17LinearCombinationISJ_Li1EffLNS1K_9ScaleType4KindE0ELNS_15FloatRoundStyleE2ESJ_EENS1_15EpilogueDefaultEEEEEvvEEEEvNT_6ParamsE)
        /*0388*/ 	.short	0x0210
        /*038a*/ 	.short	0x0470


	//----- nvinfo : EIATTR_SW_WAR
	.align		4
.L_43:
        /*038c*/ 	.byte	0x04, 0x36
        /*038e*/ 	.short	(.L_45 - .L_44)
.L_44:
        /*0390*/ 	.word	0x00000008
.L_45:


//--------------------- .nv.callgraph             --------------------------
	.section	.nv.callgraph,"",@"SHT_CUDA_CALLGRAPH"
	.align	4
	.sectionentsize	8
	.align		4
        /*0000*/ 	.word	0x00000000
	.align		4
        /*0004*/ 	.word	0xffffffff
	.align		4
        /*0008*/ 	.word	index@(_ZN7cutlass13device_kernelINS_4gemm6kernel13GemmUniversalIN4cute5tupleIJiiiiEEENS1_10collective13CollectiveMmaINS1_34MainloopSm90TmaGmmaWarpSpecializedILi8ENS5_IJNS4_1CILi2EEENSA_ILi1EEESC_EEENS1_35KernelTmaWarpSpecializedCooperativeEEENS5_IJNSA_ILi384EEENSA_ILi32EEESH_EEENS_6half_tENS5_IJlSC_lEEESJ_SK_NS4_8TiledMMAINS4_8MMA_AtomIJNS4_4SM904GMMA25MMA_64x32x16_F32F16F16_SSILNSO_5MajorE0ELSQ_0ELNSO_7ScaleInE1ELSR_1EEEEEENS4_6LayoutISD_NS5_IJSC_NSA_ILi0EEESV_EEEEENS5_IJNS4_10UnderscoreESY_SY_EEEEENS4_13SM90_TMA_LOADENS4_14ComposedLayoutINS4_7SwizzleILi2ELi4ELi3EEENS4_18smem_ptr_flag_bitsILi16EEENSU_INS5_IJNSA_ILi8EEESH_EEENS5_IJSH_SC_EEEEEEEvNS4_8identityENS4_23SM90_TMA_LOAD_MULTICASTES1B_vS1C_EENS_8epilogue10collective6detail29Sm90TmaWarpSpecializedAdapterINS1G_15DefaultEpilogueISJ_SK_SK_NS1F_6thread17LinearCombinationISJ_Li1EffLNS1K_9ScaleType4KindE0ELNS_15FloatRoundStyleE2ESJ_EENS1_15EpilogueDefaultEEEEEvvEEEEvNT_6ParamsE)
	.align		4
        /*000c*/ 	.word	index@(__assertfail)
	.align		4
        /*0010*/ 	.word	0x00000000
	.align		4
        /*0014*/ 	.word	0xfffffffe
	.align		4
        /*0018*/ 	.word	0x00000000
	.align		4
        /*001c*/ 	.word	0xfffffffd
	.align		4
        /*0020*/ 	.word	0x00000000
	.align		4
        /*0024*/ 	.word	0xfffffffc


//--------------------- .nv.constant4             --------------------------
	.section	.nv.constant4,"a",@progbits
	.align	8
	.align		8
.nv.constant4:
        /*0000*/ 	.dword	__assertfail
	.align		8
        /*0008*/ 	.dword	__unnamed_1
	.align		8
        /*0010*/ 	.dword	_ZN39_INTERNAL_fd6aca16_4_k_cu_83d0453b_99614cuda3std3__45__cpo5beginE
	.align		8
        /*0018*/ 	.dword	_ZN39_INTERNAL_fd6aca16_4_k_cu_83d0453b_99614cuda3std3__45__cpo3endE
	.align		8
        /*0020*/ 	.dword	_ZN39_INTERNAL_fd6aca16_4_k_cu_83d0453b_99614cuda3std3__45__cpo6cbeginE
	.align		8
        /*0028*/ 	.dword	_ZN39_INTERNAL_fd6aca16_4_k_cu_83d0453b_99614cuda3std3__45__cpo4cendE
	.align		8
        /*0030*/ 	.dword	_ZN39_INTERNAL_fd6aca16_4_k_cu_83d0453b_99614cuda3std3__441_GLOBAL__N__fd6aca16_4_k_cu_83d0453b_99616ignoreE
	.align		8
        /*0038*/ 	.dword	_ZN39_INTERNAL_fd6aca16_4_k_cu_83d0453b_99614cuda3std3__419piecewise_constructE
	.align		8
        /*0040*/ 	.dword	_ZN39_INTERNAL_fd6aca16_4_k_cu_83d0453b_99614cuda3std3__48in_placeE
	.align		8
        /*0048*/ 	.dword	_ZN39_INTERNAL_fd6aca16_4_k_cu_83d0453b_99614cuda3std6ranges3__45__cpo4swapE
	.align		8
        /*0050*/ 	.dword	_ZN39_INTERNAL_fd6aca16_4_k_cu_83d0453b_99614cuda3std6ranges3__45__cpo9iter_moveE
	.align		8
        /*0058*/ 	.dword	_ZN39_INTERNAL_fd6aca16_4_k_cu_83d0453b_99614cute7productE
	.align		8
        /*0060*/ 	.dword	_ZN39_INTERNAL_fd6aca16_4_k_cu_83d0453b_99614cute1_E
	.align		8
        /*0068*/ 	.dword	$str$22
	.align		8
        /*0070*/ 	.dword	$str$23


//--------------------- .text._ZN7cutlass13device_kernelINS_4gemm6kernel13GemmUniversalIN4cute5tupleIJiiiiEEENS1_10collective13CollectiveMmaINS1_34MainloopSm90TmaGmmaWarpSpecializedILi8ENS5_IJNS4_1CILi2EEENSA_ILi1EEESC_EEENS1_35KernelTmaWarpSpecializedCooperativeEEENS5_IJNSA_ILi384EEENSA_ILi32EEESH_EEENS_6half_tENS5_IJlSC_lEEESJ_SK_NS4_8TiledMMAINS4_8MMA_AtomIJNS4_4SM904GMMA25MMA_64x32x16_F32F16F16_SSILNSO_5MajorE0ELSQ_0ELNSO_7ScaleInE1ELSR_1EEEEEENS4_6LayoutISD_NS5_IJSC_NSA_ILi0EEESV_EEEEENS5_IJNS4_10UnderscoreESY_SY_EEEEENS4_13SM90_TMA_LOADENS4_14ComposedLayoutINS4_7SwizzleILi2ELi4ELi3EEENS4_18smem_ptr_flag_bitsILi16EEENSU_INS5_IJNSA_ILi8EEESH_EEENS5_IJSH_SC_EEEEEEEvNS4_8identityENS4_23SM90_TMA_LOAD_MULTICASTES1B_vS1C_EENS_8epilogue10collective6detail29Sm90TmaWarpSpecializedAdapterINS1G_15DefaultEpilogueISJ_SK_SK_NS1F_6thread17LinearCombinationISJ_Li1EffLNS1K_9ScaleType4KindE0ELNS_15FloatRoundStyleE2ESJ_EENS1_15EpilogueDefaultEEEEEvvEEEEvNT_6ParamsE --------------------------
	.section	.text._ZN7cutlass13device_kernelINS_4gemm6kernel13GemmUniversalIN4cute5tupleIJiiiiEEENS1_10collective13CollectiveMmaINS1_34MainloopSm90TmaGmmaWarpSpecializedILi8ENS5_IJNS4_1CILi2EEENSA_ILi1EEESC_EEENS1_35KernelTmaWarpSpecializedCooperativeEEENS5_IJNSA_ILi384EEENSA_ILi32EEESH_EEENS_6half_tENS5_IJlSC_lEEESJ_SK_NS4_8TiledMMAINS4_8MMA_AtomIJNS4_4SM904GMMA25MMA_64x32x16_F32F16F16_SSILNSO_5MajorE0ELSQ_0ELNSO_7ScaleInE1ELSR_1EEEEEENS4_6LayoutISD_NS5_IJSC_NSA_ILi0EEESV_EEEEENS5_IJNS4_10UnderscoreESY_SY_EEEEENS4_13SM90_TMA_LOADENS4_14ComposedLayoutINS4_7SwizzleILi2ELi4ELi3EEENS4_18smem_ptr_flag_bitsILi16EEENSU_INS5_IJNSA_ILi8EEESH_EEENS5_IJSH_SC_EEEEEEEvNS4_8identityENS4_23SM90_TMA_LOAD_MULTICASTES1B_vS1C_EENS_8epilogue10collective6detail29Sm90TmaWarpSpecializedAdapterINS1G_15DefaultEpilogueISJ_SK_SK_NS1F_6thread17LinearCombinationISJ_Li1EffLNS1K_9ScaleType4KindE0ELNS_15FloatRoundStyleE2ESJ_EENS1_15EpilogueDefaultEEEEEvvEEEEvNT_6ParamsE,"ax",@progbits
	.align	128
.text._ZN7cutlass13device_kernelINS_4gemm6kernel13GemmUniversalIN4cute5tupleIJiiiiEEENS1_10collective13CollectiveMmaINS1_34MainloopSm90TmaGmmaWarpSpecializedILi8ENS5_IJNS4_1CILi2EEENSA_ILi1EEESC_EEENS1_35KernelTmaWarpSpecializedCooperativeEEENS5_IJNSA_ILi384EEENSA_ILi32EEESH_EEENS_6half_tENS5_IJlSC_lEEESJ_SK_NS4_8TiledMMAINS4_8MMA_AtomIJNS4_4SM904GMMA25MMA_64x32x16_F32F16F16_SSILNSO_5MajorE0ELSQ_0ELNSO_7ScaleInE1ELSR_1EEEEEENS4_6LayoutISD_NS5_IJSC_NSA_ILi0EEESV_EEEEENS5_IJNS4_10UnderscoreESY_SY_EEEEENS4_13SM90_TMA_LOADENS4_14ComposedLayoutINS4_7SwizzleILi2ELi4ELi3EEENS4_18smem_ptr_flag_bitsILi16EEENSU_INS5_IJNSA_ILi8EEESH_EEENS5_IJSH_SC_EEEEEEEvNS4_8identityENS4_23SM90_TMA_LOAD_MULTICASTES1B_vS1C_EENS_8epilogue10collective6detail29Sm90TmaWarpSpecializedAdapterINS1G_15DefaultEpilogueISJ_SK_SK_NS1F_6thread17LinearCombinationISJ_Li1EffLNS1K_9ScaleType4KindE0ELNS_15FloatRoundStyleE2ESJ_EENS1_15EpilogueDefaultEEEEEvvEEEEvNT_6ParamsE:
        .type           _ZN7cutlass13device_kernelINS_4gemm6kernel13GemmUniversalIN4cute5tupleIJiiiiEEENS1_10collective13CollectiveMmaINS1_34MainloopSm90TmaGmmaWarpSpecializedILi8ENS5_IJNS4_1CILi2EEENSA_ILi1EEESC_EEENS1_35KernelTmaWarpSpecializedCooperativeEEENS5_IJNSA_ILi384EEENSA_ILi32EEESH_EEENS_6half_tENS5_IJlSC_lEEESJ_SK_NS4_8TiledMMAINS4_8MMA_AtomIJNS4_4SM904GMMA25MMA_64x32x16_F32F16F16_SSILNSO_5MajorE0ELSQ_0ELNSO_7ScaleInE1ELSR_1EEEEEENS4_6LayoutISD_NS5_IJSC_NSA_ILi0EEESV_EEEEENS5_IJNS4_10UnderscoreESY_SY_EEEEENS4_13SM90_TMA_LOADENS4_14ComposedLayoutINS4_7SwizzleILi2ELi4ELi3EEENS4_18smem_ptr_flag_bitsILi16EEENSU_INS5_IJNSA_ILi8EEESH_EEENS5_IJSH_SC_EEEEEEEvNS4_8identityENS4_23SM90_TMA_LOAD_MULTICASTES1B_vS1C_EENS_8epilogue10collective6detail29Sm90TmaWarpSpecializedAdapterINS1G_15DefaultEpilogueISJ_SK_SK_NS1F_6thread17LinearCombinationISJ_Li1EffLNS1K_9ScaleType4KindE0ELNS_15FloatRoundStyleE2ESJ_EENS1_15EpilogueDefaultEEEEEvvEEEEvNT_6ParamsE,@function
        .size           _ZN7cutlass13device_kernelINS_4gemm6kernel13GemmUniversalIN4cute5tupleIJiiiiEEENS1_10collective13CollectiveMmaINS1_34MainloopSm90TmaGmmaWarpSpecializedILi8ENS5_IJNS4_1CILi2EEENSA_ILi1EEESC_EEENS1_35KernelTmaWarpSpecializedCooperativeEEENS5_IJNSA_ILi384EEENSA_ILi32EEESH_EEENS_6half_tENS5_IJlSC_lEEESJ_SK_NS4_8TiledMMAINS4_8MMA_AtomIJNS4_4SM904GMMA25MMA_64x32x16_F32F16F16_SSILNSO_5MajorE0ELSQ_0ELNSO_7ScaleInE1ELSR_1EEEEEENS4_6LayoutISD_NS5_IJSC_NSA_ILi0EEESV_EEEEENS5_IJNS4_10UnderscoreESY_SY_EEEEENS4_13SM90_TMA_LOADENS4_14ComposedLayoutINS4_7SwizzleILi2ELi4ELi3EEENS4_18smem_ptr_flag_bitsILi16EEENSU_INS5_IJNSA_ILi8EEESH_EEENS5_IJSH_SC_EEEEEEEvNS4_8identityENS4_23SM90_TMA_LOAD_MULTICASTES1B_vS1C_EENS_8epilogue10collective6detail29Sm90TmaWarpSpecializedAdapterINS1G_15DefaultEpilogueISJ_SK_SK_NS1F_6thread17LinearCombinationISJ_Li1EffLNS1K_9ScaleType4KindE0ELNS_15FloatRoundStyleE2ESJ_EENS1_15EpilogueDefaultEEEEEvvEEEEvNT_6ParamsE,(.L_x_158 - _ZN7cutlass13device_kernelINS_4gemm6kernel13GemmUniversalIN4cute5tupleIJiiiiEEENS1_10collective13CollectiveMmaINS1_34MainloopSm90TmaGmmaWarpSpecializedILi8ENS5_IJNS4_1CILi2EEENSA_ILi1EEESC_EEENS1_35KernelTmaWarpSpecializedCooperativeEEENS5_IJNSA_ILi384EEENSA_ILi32EEESH_EEENS_6half_tENS5_IJlSC_lEEESJ_SK_NS4_8TiledMMAINS4_8MMA_AtomIJNS4_4SM904GMMA25MMA_64x32x16_F32F16F16_SSILNSO_5MajorE0ELSQ_0ELNSO_7ScaleInE1ELSR_1EEEEEENS4_6LayoutISD_NS5_IJSC_NSA_ILi0EEESV_EEEEENS5_IJNS4_10UnderscoreESY_SY_EEEEENS4_13SM90_TMA_LOADENS4_14ComposedLayoutINS4_7SwizzleILi2ELi4ELi3EEENS4_18smem_ptr_flag_bitsILi16EEENSU_INS5_IJNSA_ILi8EEESH_EEENS5_IJSH_SC_EEEEEEEvNS4_8identityENS4_23SM90_TMA_LOAD_MULTICASTES1B_vS1C_EENS_8epilogue10collective6detail29Sm90TmaWarpSpecializedAdapterINS1G_15DefaultEpilogueISJ_SK_SK_NS1F_6thread17LinearCombinationISJ_Li1EffLNS1K_9ScaleType4KindE0ELNS_15FloatRoundStyleE2ESJ_EENS1_15EpilogueDefaultEEEEEvvEEEEvNT_6ParamsE)
        .other          _ZN7cutlass13device_kernelINS_4gemm6kernel13GemmUniversalIN4cute5tupleIJiiiiEEENS1_10collective13CollectiveMmaINS1_34MainloopSm90TmaGmmaWarpSpecializedILi8ENS5_IJNS4_1CILi2EEENSA_ILi1EEESC_EEENS1_35KernelTmaWarpSpecializedCooperativeEEENS5_IJNSA_ILi384EEENSA_ILi32EEESH_EEENS_6half_tENS5_IJlSC_lEEESJ_SK_NS4_8TiledMMAINS4_8MMA_AtomIJNS4_4SM904GMMA25MMA_64x32x16_F32F16F16_SSILNSO_5MajorE0ELSQ_0ELNSO_7ScaleInE1ELSR_1EEEEEENS4_6LayoutISD_NS5_IJSC_NSA_ILi0EEESV_EEEEENS5_IJNS4_10UnderscoreESY_SY_EEEEENS4_13SM90_TMA_LOADENS4_14ComposedLayoutINS4_7SwizzleILi2ELi4ELi3EEENS4_18smem_ptr_flag_bitsILi16EEENSU_INS5_IJNSA_ILi8EEESH_EEENS5_IJSH_SC_EEEEEEEvNS4_8identityENS4_23SM90_TMA_LOAD_MULTICASTES1B_vS1C_EENS_8epilogue10collective6detail29Sm90TmaWarpSpecializedAdapterINS1G_15DefaultEpilogueISJ_SK_SK_NS1F_6thread17LinearCombinationISJ_Li1EffLNS1K_9ScaleType4KindE0ELNS_15FloatRoundStyleE2ESJ_EENS1_15EpilogueDefaultEEEEEvvEEEEvNT_6ParamsE,@"STO_CUDA_ENTRY STV_DEFAULT"
_ZN7cutlass13device_kernelINS_4gemm6kernel13GemmUniversalIN4cute5tupleIJiiiiEEENS1_10collective13CollectiveMmaINS1_34MainloopSm90TmaGmmaWarpSpecializedILi8ENS5_IJNS4_1CILi2EEENSA_ILi1EEESC_EEENS1_35KernelTmaWarpSpecializedCooperativeEEENS5_IJNSA_ILi384EEENSA_ILi32EEESH_EEENS_6half_tENS5_IJlSC_lEEESJ_SK_NS4_8TiledMMAINS4_8MMA_AtomIJNS4_4SM904GMMA25MMA_64x32x16_F32F16F16_SSILNSO_5MajorE0ELSQ_0ELNSO_7ScaleInE1ELSR_1EEEEEENS4_6LayoutISD_NS5_IJSC_NSA_ILi0EEESV_EEEEENS5_IJNS4_10UnderscoreESY_SY_EEEEENS4_13SM90_TMA_LOADENS4_14ComposedLayoutINS4_7SwizzleILi2ELi4ELi3EEENS4_18smem_ptr_flag_bitsILi16EEENSU_INS5_IJNSA_ILi8EEESH_EEENS5_IJSH_SC_EEEEEEEvNS4_8identityENS4_23SM90_TMA_LOAD_MULTICASTES1B_vS1C_EENS_8epilogue10collective6detail29Sm90TmaWarpSpecializedAdapterINS1G_15DefaultEpilogueISJ_SK_SK_NS1F_6thread17LinearCombinationISJ_Li1EffLNS1K_9ScaleType4KindE0ELNS_15FloatRoundStyleE2ESJ_EENS1_15EpilogueDefaultEEEEEvvEEEEvNT_6ParamsE:
[----:B------:R-:W0:Y:S01]  /*0000*/  LDC R1, c[0x0][0x28] ;  /* 0x00000a00ff017b82 */ /* 0x000e220000000800 */
[----:B------:R-:W1:Y:S01]  /*0010*/  S2R R18, SR_TID.X ;  /* 0x0000000000127919 */ /* 0x000e620000002100 */
[----:B------:R-:W-:Y:S01]  /*0020*/  ELECT P0, URZ, PT ;  /* 0x00000000003f782f */ /* 0x000fe20003800000 */
[----:B------:R-:W-:Y:S01]  /*0030*/  BSSY B0, `(.L_x_0) ;  /* 0x000000f000007945 */ /* 0x000fe20003800000 */
[--C-:B-1----:R-:W-:Y:S02]  /*0040*/  SHF.R.U32.HI R0, RZ, 0x5, R18.reuse ;  /* 0x00000005ff007819 */ /* 0x102fe40000011612 */
[----:B------:R-:W-:-:S03]  /*0050*/  SHF.R.U32.HI R3, RZ, 0x7, R18 ;  /* 0x00000007ff037819 */ /* 0x000fc60000011612 */
[----:B------:R-:W1:Y:S04]  /*0060*/  SHFL.IDX PT, R2, R0, RZ, 0x1f ;  /* 0x00001fff00027589 */ /* 0x000e6800000e0000 */
[----:B------:R2:W3:Y:S01]  /*0070*/  SHFL.IDX PT, R5, R3, RZ, 0x1f ;  /* 0x00001fff03057589 */ /* 0x0004e200000e0000 */
[----:B-1----:R-:W-:-:S13]  /*0080*/  ISETP.NE.OR P0, PT, R2, RZ, !P0 ;  /* 0x000000ff0200720c */ /* 0x002fda0004705670 */
[----:B0-23--:R-:W-:Y:S05]  /*0090*/  @P0 BRA `(.L_x_1) ;  /* 0x0000000000200947 */ /* 0x00dfea0003800000 */
[----:B------:R-:W-:Y:S02]  /*00a0*/  ULDC.64 UR4, c[0x0][0x198] ;  /* 0x0000660000047ab9 */ /* 0x000fe40000000a00 */
[----:B------:R-:W-:Y:S02]  /*00b0*/  UIADD3 UR6, UP0, UR4, 0xf0, URZ ;  /* 0x000000f004067890 */ /* 0x000fe4000ff1e03f */
[----:B------:R-:W-:Y:S02]  /*00c0*/  UIADD3 UR4, UP1, UR4, 0x1f0, URZ ;  /* 0x000001f004047890 */ /* 0x000fe4000ff3e03f */
[----:B------:R-:W-:Y:S02]  /*00d0*/  UIADD3.X UR7, URZ, UR5, URZ, UP0, !UPT ;  /* 0x000000053f077290 */ /* 0x000fe400087fe43f */
[----:B------:R-:W-:-:S07]  /*00e0*/  UIADD3.X UR5, URZ, UR5, URZ, UP1, !UPT ;  /* 0x000000053f057290 */ /* 0x000fce0008ffe43f */
[----:B------:R0:W-:Y:S02]  /*00f0*/  UTMACCTL.PF [UR6] ;  /* 0x00000000060079b9 */ /* 0x0001e40008040000 */
[----:B------:R0:W-:Y:S02]  /*0100*/  UTMACCTL.PF [UR4] ;  /* 0x00000000040079b9 */ /* 0x0001e40008040000 */
[----:B0-----:R-:W-:Y:S01]  /*0110*/  NOP ;  /* 0x0000000000007918 */ /* 0x001fe20000000000 */
.L_x_1:
[----:B------:R-:W-:Y:S05]  /*0120*/  BSYNC B0 ;  /* 0x0000000000007941 */ /* 0x000fea0003800000 */
.L_x_0:
[----:B------:R-:W0:Y:S02]  /*0130*/  SHFL.IDX PT, R3, R0, RZ, 0x1f ;  /* 0x00001fff00037589 */ /* 0x000e2400000e0000 */
[----:B0-----:R-:W-:-:S13]  /*0140*/  ISETP.NE.AND P0, PT, R3, RZ, PT ;  /* 0x000000ff0300720c */ /* 0x001fda0003f05270 */
[----:B------:R-:W-:Y:S05]  /*0150*/  @P0 BRA `(.L_x_2) ;  /* 0x0000000000840947 */ /* 0x000fea0003800000 */
[----:B------:R-:W-:Y:S01]  /*0160*/  ELECT P0, URZ, PT ;  /* 0x00000000003f782f */ /* 0x000fe20003800000 */
[----:B------:R-:W-:-:S12]  /*0170*/  BSSY B0, `(.L_x_2) ;  /* 0x000001f000007945 */ /* 0x000fd80003800000 */
[----:B------:R-:W-:Y:S05]  /*0180*/  @!P0 BRA `(.L_x_3) ;  /* 0x0000000000748947 */ /* 0x000fea0003800000 */
[----:B------:R-:W0:Y:S01]  /*0190*/  S2UR UR8, SR_CgaCtaId ;  /* 0x00000000000879c3 */ /* 0x000e220000008800 */
[----:B------:R-:W-:Y:S01]  /*01a0*/  UMOV UR4, 0x400 ;  /* 0x0000040000047882 */ /* 0x000fe20000000000 */
[----:B------:R-:W-:Y:S01]  /*01b0*/  UMOV UR5, 0x1 ;  /* 0x0000000100057882 */ /* 0x000fe20000000000 */
[----:B------:R-:W-:Y:S02]  /*01c0*/  UMOV UR6, 0x4 ;  /* 0x0000000400067882 */ /* 0x000fe40000000000 */
[----:B------:R-:W-:-:S04]  /*01d0*/  UIADD3 UR6, -UR6, 0x100000, URZ ;  /* 0x0010000006067890 */ /* 0x000fc8000fffe13f */
[----:B------:R-:W-:Y:S02]  /*01e0*/  USHF.L.U32 UR7, UR6, 0xb, URZ ;  /* 0x0000000b06077899 */ /* 0x000fe4000800063f */
[----:B------:R-:W-:Y:S02]  /*01f0*/  USHF.L.U32 UR6, UR6, 0x1, URZ ;  /* 0x0000000106067899 */ /* 0x000fe4000800063f */
[----:B0-----:R-:W-:Y:S02]  /*0200*/  ULEA UR8, UR8, UR4, 0x18 ;  /* 0x0000000408087291 */ /* 0x001fe4000f8ec03f */
[----:B------:R-:W-:-:S04]  /*0210*/  UIADD3 UR4, -UR5, 0x100000, URZ ;  /* 0x0010000005047890 */ /* 0x000fc8000fffe13f */
[----:B------:R-:W-:Y:S02]  /*0220*/  USHF.L.U32 UR5, UR4, 0xb, URZ ;  /* 0x0000000b04057899 */ /* 0x000fe4000800063f */
[----:B------:R-:W-:Y:S01]  /*0230*/  USHF.L.U32 UR4, UR4, 0x1, URZ ;  /* 0x0000000104047899 */ /* 0x000fe2000800063f */
[----:B------:R-:W0:Y:S11]  /*0240*/  FENCE.VIEW.ASYNC.S ;  /* 0x00000000000073c6 */ /* 0x000e360000000000 */
[----:B0-----:R0:W1:Y:S01]  /*0250*/  SYNCS.EXCH.64 URZ, [UR8], UR4 ;  /* 0x00000004083f75b2 */ /* 0x0010620008000100 */
[----:B------:R0:W2:Y:S01]  /*0260*/  SYNCS.EXCH.64 URZ, [UR8+0x40], UR6 ;  /* 0x00004006083f75b2 */ /* 0x0000a20008000100 */
[----:B------:R0:W3:Y:S01]  /*0270*/  SYNCS.EXCH.64 URZ, [UR8+0x8], UR4 ;  /* 0x00000804083f75b2 */ /* 0x0000e20008000100 */
[----:B------:R0:W4:Y:S01]  /*0280*/  SYNCS.EXCH.64 URZ, [UR8+0x48], UR6 ;  /* 0x00004806083f75b2 */ /* 0x0001220008000100 */
[----:B------:R0:W0:Y:S01]  /*0290*/  SYNCS.EXCH.64 URZ, [UR8+0x10], UR4 ;  /* 0x00001004083f75b2 */ /* 0x0000220008000100 */
        /* <DEDUP_REMOVED lines=11> */
[----:B------:R-:W-:Y:S01]  /*0350*/  NOP ;  /* 0x0000000000007918 */ /* 0x000fe20000000000 */
.L_x_3:
[----:B0-----:R-:W-:Y:S05]  /*0360*/  BSYNC B0 ;  /* 0x0000000000007941 */ /* 0x001fea0003800000 */
.L_x_2:
[----:B------:R-:W-:Y:S01]  /*0370*/  SHF.R.S32.HI R7, RZ, 0x1f, R18 ;  /* 0x0000001fff077819 */ /* 0x000fe20000011412 */
[----:B------:R-:W0:Y:S01]  /*0380*/  SHFL.IDX PT, R0, R0, RZ, 0x1f ;  /* 0x00001fff00007589 */ /* 0x000e2200000e0000 */
[----:B------:R-:W5:Y:S01]  /*0390*/  S2UR UR8, SR_CTAID.X ;  /* 0x00000000000879c3 */ /* 0x000f620000002500 */
[----:B------:R-:W-:Y:S02]  /*03a0*/  ELECT P0, URZ, PT ;  /* 0x00000000003f782f */ /* 0x000fe40003800000 */
[----:B------:R-:W-:Y:S01]  /*03b0*/  LEA.HI R7, R7, R18, RZ, 0x7 ;  /* 0x0000001207077211 */ /* 0x000fe200078f38ff */
[----:B------:R-:W1:Y:S01]  /*03c0*/  S2R R4, SR_CTAID.Y ;  /* 0x0000000000047919 */ /* 0x000e620000002600 */
[----:B------:R-:W-:Y:S01]  /*03d0*/  SHF.R.S32.HI R8, RZ, 0x1f, R3 ;  /* 0x0000001fff087819 */ /* 0x000fe20000011403 */
[----:B------:R-:W-:Y:S01]  /*03e0*/  ULDC UR4, c[0x0][0x150] ;  /* 0x0000540000047ab9 */ /* 0x000fe20000000800 */
[----:B------:R-:W-:Y:S01]  /*03f0*/  LOP3.LUT R7, R7, 0xffffff80, RZ, 0xc0, !PT ;  /* 0xffffff8007077812 */ /* 0x000fe200078ec0ff */
[----:B------:R-:W-:Y:S01]  /*0400*/  NOP ;  /* 0x0000000000007918 */ /* 0x000fe20000000000 */
[----:B------:R-:W-:Y:S01]  /*0410*/  LEA.HI R8, R8, R3, RZ, 0x2 ;  /* 0x0000000308087211 */ /* 0x000fe200078f10ff */
[----:B------:R-:W2:Y:S01]  /*0420*/  LDC R10, c[0x0][0x144] ;  /* 0x00005100ff0a7b82 */ /* 0x000ea20000000800 */
[----:B------:R-:W-:Y:S01]  /*0430*/  NOP ;  /* 0x0000000000007918 */ /* 0x000fe20000000000 */
[----:B------:R-:W-:Y:S01]  /*0440*/  IMAD.IADD R6, R18, 0x1, -R7 ;  /* 0x0000000112067824 */ /* 0x000fe200078e0a07 */
[----:B------:R-:W-:Y:S01]  /*0450*/  LOP3.LUT R8, R8, 0x3ffffffc, RZ, 0xc0, !PT ;  /* 0x3ffffffc08087812 */ /* 0x000fe200078ec0ff */
[----:B------:R-:W-:Y:S01]  /*0460*/  IMAD.MOV.U32 R23, RZ, RZ, 0x1 ;  /* 0x00000001ff177424 */ /* 0x000fe200078e00ff */
[----:B------:R-:W-:-:S02]  /*0470*/  ISETP.NE.AND P3, PT, R5, RZ, PT ;  /* 0x000000ff0500720c */ /* 0x000fc40003f65270 */
[----:B------:R-:W-:Y:S01]  /*0480*/  SHF.R.S32.HI R7, RZ, 0x1f, R6 ;  /* 0x0000001fff077819 */ /* 0x000fe20000011406 */
[----:B------:R-:W-:Y:S01]  /*0490*/  IMAD.IADD R8, R3, 0x1, -R8 ;  /* 0x0000000103087824 */ /* 0x000fe200078e0a08 */
[----:B------:R-:W3:Y:S02]  /*04a0*/  LDC R13, c[0x0][0x140] ;  /* 0x00005000ff0d7b82 */ /* 0x000ee40000000800 */
[----:B------:R-:W-:Y:S02]  /*04b0*/  LEA.HI R7, R7, R6, RZ, 0x3 ;  /* 0x0000000607077211 */ /* 0x000fe400078f18ff */
[----:B0-----:R-:W-:Y:S02]  /*04c0*/  ISETP.NE.OR P0, PT, R0, RZ, !P0 ;  /* 0x000000ff0000720c */ /* 0x001fe40004705670 */
[--C-:B------:R-:W-:Y:S02]  /*04d0*/  SHF.R.S32.HI R0, RZ, 0x3, R7.reuse ;  /* 0x00000003ff007819 */ /* 0x100fe40000011407 */
[----:B------:R-:W-:-:S02]  /*04e0*/  SHF.R.S32.HI R7, RZ, 0x1f, R7 ;  /* 0x0000001fff077819 */ /* 0x000fc40000011407 */
[----:B-----5:R-:W-:Y:S02]  /*04f0*/  I2FP.F32.U32 R9, UR8 ;  /* 0x0000000800097c45 */ /* 0x020fe40008201000 */
[----:B------:R-:W-:-:S03]  /*0500*/  LEA.HI R7, R7, R0, RZ, 0x2 ;  /* 0x0000000007077211 */ /* 0x000fc600078f10ff */
[----:B------:R-:W-:Y:S01]  /*0510*/  FMUL R9, R9, UR4 ;  /* 0x0000000409097c20 */ /* 0x000fe20008400000 */
[----:B------:R-:W-:Y:S01]  /*0520*/  LOP3.LUT R7, R7, 0xfffffffc, RZ, 0xc0, !PT ;  /* 0xfffffffc07077812 */ /* 0x000fe200078ec0ff */
[----:B------:R-:W-:Y:S01]  /*0530*/  VOTEU.ALL UP0, P0 ;  /* 0x00000000003f7886 */ /* 0x000fe20000000000 */
[----:B-1----:R-:W-:Y:S01]  /*0540*/  I2FP.F32.U32 R3, R4 ;  /* 0x0000000400037245 */ /* 0x002fe20000201000 */
[----:B------:R-:W-:Y:S01]  /*0550*/  ULDC UR4, c[0x0][0x154] ;  /* 0x0000550000047ab9 */ /* 0x000fe20000000800 */
[----:B------:R-:W-:Y:S01]  /*0560*/  VOTEU.ALL UP1, P0 ;  /* 0x00000000003f7886 */ /* 0x000fe20000020000 */
[----:B------:R-:W0:Y:S01]  /*0570*/  F2I.U32.TRUNC.NTZ R9, R9 ;  /* 0x0000000900097305 */ /* 0x000e22000020f000 */
[----:B------:R-:W-:Y:S01]  /*0580*/  IMAD.IADD R7, R0, 0x1, -R7 ;  /* 0x0000000100077824 */ /* 0x000fe200078e0a07 */
[----:B------:R-:W1:Y:S01]  /*0590*/  @!UP0 S2UR UR7, SR_CgaCtaId ;  /* 0x00000000000789c3 */ /* 0x000e620000008800 */
[----:B------:R-:W-:Y:S01]  /*05a0*/  FMUL R12, R3, UR4 ;  /* 0x00000004030c7c20 */ /* 0x000fe20008400000 */
[----:B------:R-:W-:Y:S01]  /*05b0*/  UMOV UR4, 0x20 ;  /* 0x0000002000047882 */ /* 0x000fe20000000000 */
[----:B------:R-:W-:Y:S01]  /*05c0*/  IMAD R8, R8, 0x4, R7 ;  /* 0x0000000408087824 */ /* 0x000fe200078e0207 */
[----:B------:R-:W-:Y:S01]  /*05d0*/  @!UP0 UMOV UR6, 0x400 ;  /* 0x0000040000068882 */ /* 0x000fe20000000000 */
[----:B------:R-:W-:-:S04]  /*05e0*/  @!UP0 UIADD3 UR4, -UR4, 0x100000, URZ ;  /* 0x0010000004048890 */ /* 0x000fc8000fffe13f */
[----:B------:R-:W-:Y:S02]  /*05f0*/  @!UP0 USHF.L.U32 UR5, UR4, 0xb, URZ ;  /* 0x0000000b04058899 */ /* 0x000fe4000800063f */
[----:B------:R-:W-:Y:S01]  /*0600*/  @!UP0 USHF.L.U32 UR4, UR4, 0x1, URZ ;  /* 0x0000000104048899 */ /* 0x000fe2000800063f */
[----:B---3--:R-:W-:Y:S01]  /*0610*/  ISETP.EQ.U32.AND P2, PT, R13, 0x1, PT ;  /* 0x000000010d00780c */ /* 0x008fe20003f42070 */
[----:B------:R-:W3:Y:S01]  /*0620*/  F2I.U32.TRUNC.NTZ R12, R12 ;  /* 0x0000000c000c7305 */ /* 0x000ee2000020f000 */
[----:B------:R-:W-:Y:S01]  /*0630*/  LEA.HI R0, R8, R8, RZ, 0x1 ;  /* 0x0000000808007211 */ /* 0x000fe200078f08ff */
[----:B------:R-:W5:Y:S03]  /*0640*/  LDC R7, c[0x0][0x148] ;  /* 0x00005200ff077b82 */ /* 0x000f660000000800 */
[----:B------:R-:W-:Y:S01]  /*0650*/  LOP3.LUT R11, R0, 0xfffffffe, RZ, 0xc0, !PT ;  /* 0xfffffffe000b7812 */ /* 0x000fe200078ec0ff */
[----:B0-----:R-:W-:Y:S01]  /*0660*/  IMAD.MOV R15, RZ, RZ, -R9 ;  /* 0x000000ffff0f7224 */ /* 0x001fe200078e0a09 */
[----:B------:R-:W-:-:S03]  /*0670*/  SHF.R.S32.HI R9, RZ, 0x1f, R2 ;  /* 0x0000001fff097819 */ /* 0x000fc60000011402 */
[----:B--2---:R-:W-:Y:S01]  /*0680*/  IMAD R3, R10, R15, UR8 ;  /* 0x000000080a037e24 */ /* 0x004fe2000f8e020f */
[----:B------:R-:W-:Y:S01]  /*0690*/  LEA.HI R9, R9, R2, RZ, 0x2 ;  /* 0x0000000209097211 */ /* 0x000fe200078f10ff */
[C---:B------:R-:W-:Y:S02]  /*06a0*/  IMAD.IADD R0, R8.reuse, 0x1, -R11 ;  /* 0x0000000108007824 */ /* 0x040fe400078e0a0b */
[----:B------:R-:W-:Y:S01]  /*06b0*/  IMAD.SHL.U32 R11, R8, 0x4, RZ ;  /* 0x00000004080b7824 */ /* 0x000fe200078e00ff */
[----:B------:R-:W-:Y:S01]  /*06c0*/  LOP3.LUT R9, R9, 0xfffffffc, RZ, 0xc0, !PT ;  /* 0xfffffffc09097812 */ /* 0x000fe200078ec0ff */
[----:B---3--:R-:W-:Y:S01]  /*06d0*/  IMAD.MOV R24, RZ, RZ, -R12 ;  /* 0x000000ffff187224 */ /* 0x008fe200078e0a0c */
[----:B------:R-:W-:Y:S01]  /*06e0*/  ISETP.NE.AND P4, PT, R0, R3, PT ;  /* 0x000000030000720c */ /* 0x000fe20003f85270 */
[----:B-1----:R-:W-:Y:S01]  /*06f0*/  @!UP0 ULEA UR6, UR7, UR6, 0x18 ;  /* 0x0000000607068291 */ /* 0x002fe2000f8ec03f */
[----:B------:R-:W-:Y:S01]  /*0700*/  LOP3.LUT R22, R8, 0xc, R11, 0x78, !PT ;  /* 0x0000000c08167812 */ /* 0x000fe200078e780b */
[----:B------:R-:W-:Y:S01]  /*0710*/  IMAD.IADD R0, R2, 0x1, -R9 ;  /* 0x0000000102007824 */ /* 0x000fe200078e0a09 */
[----:B------:R-:W-:Y:S01]  /*0720*/  VOTEU.ALL UP0, P0 ;  /* 0x00000000003f7886 */ /* 0x000fe20000000000 */
[----:B------:R-:W-:Y:S01]  /*0730*/  LOP3.LUT P0, RZ, R6, 0x7, RZ, 0xc0, !PT ;  /* 0x0000000706ff7812 */ /* 0x000fe2000780c0ff */
[----:B------:R-:W-:-:S02]  /*0740*/  VIADD R6, R5, 0xffffffff ;  /* 0xffffffff05067836 */ /* 0x000fc40000000000 */
[----:B------:R-:W-:Y:S01]  /*0750*/  ISETP.NE.AND P1, PT, R0, 0x3, PT ;  /* 0x000000030000780c */ /* 0x000fe20003f25270 */
[----:B-----5:R-:W-:Y:S01]  /*0760*/  IMAD R9, R7, R24, R4 ;  /* 0x0000001807097224 */ /* 0x020fe200078e0204 */
[----:B------:R-:W-:Y:S02]  /*0770*/  ISETP.LT.U32.AND P0, PT, R22, 0x2, !P0 ;  /* 0x000000021600780c */ /* 0x000fe40004701070 */
[----:B------:R-:W-:Y:S01]  /*0780*/  ISETP.EQ.OR P1, PT, R0, RZ, !P1 ;  /* 0x000000ff0000720c */ /* 0x000fe20004f22670 */
[----:B------:R-:W0:Y:S02]  /*0790*/  FENCE.VIEW.ASYNC.S ;  /* 0x00000000000073c6 */ /* 0x000e240000000000 */
[----:B0-----:R0:W1:Y:S01]  /*07a0*/  @!UP0 SYNCS.EXCH.64 URZ, [UR6+0x90], UR4 ;  /* 0x00009004063f85b2 */ /* 0x0010620008000100 */
[----:B------:R-:W-:Y:S02]  /*07b0*/  @P4 LEA.HI R2, R22, R22, RZ, 0x1 ;  /* 0x0000001616024211 */ /* 0x000fe400078f08ff */
[----:B------:R-:W-:-:S02]  /*07c0*/  ISETP.EQ.AND P1, PT, R5, RZ, P1 ;  /* 0x000000ff0500720c */ /* 0x000fc40000f22270 */
[----:B------:R-:W-:Y:S02]  /*07d0*/  @P4 SHF.R.S32.HI R2, RZ, 0x1, R2 ;  /* 0x00000001ff024819 */ /* 0x000fe40000011402 */
[----:B------:R-:W-:Y:S02]  /*07e0*/  ISETP.GE.U32.AND P6, PT, R6, 0x2, PT ;  /* 0x000000020600780c */ /* 0x000fe40003fc6070 */
[----:B------:R-:W-:Y:S02]  /*07f0*/  @P4 ISETP.NE.AND P5, PT, R2, R9, PT ;  /* 0x000000090200420c */ /* 0x000fe40003fa5270 */
[----:B------:R-:W-:Y:S02]  /*0800*/  SEL R2, RZ, 0x1, !P0 ;  /* 0x00000001ff027807 */ /* 0x000fe40004000000 */
[----:B------:R-:W-:Y:S02]  /*0810*/  @P4 SEL R23, RZ, 0x1, P5 ;  /* 0x00000001ff174807 */ /* 0x000fe40002800000 */
[----:B------:R-:W-:Y:S01]  /*0820*/  SEL R19, RZ, 0x1, !P1 ;  /* 0x00000001ff137807 */ /* 0x000fe20004800000 */
[----:B------:R0:W2:Y:S01]  /*0830*/  @!UP1 SYNCS.EXCH.64 URZ, [UR6+0x98], UR4 ;  /* 0x00009804063f95b2 */ /* 0x0000a20008000100 */
[----:B------:R-:W-:Y:S01]  /*0840*/  LOP3.LUT R23, R23, R2, RZ, 0xc0, !PT ;  /* 0x0000000217177212 */ /* 0x000fe200078ec0ff */
[----:B------:R-:W-:Y:S01]  /*0850*/  NOP ;  /* 0x0000000000007918 */ /* 0x000fe20000000000 */
[----:B------:R-:W-:Y:S01]  /*0860*/  SEL R19, R19, 0x2, P6 ;  /* 0x0000000213137807 */ /* 0x000fe20003000000 */
[----:B------:R-:W-:Y:S06]  /*0870*/  @!P2 BRA `(.L_x_4) ;  /* 0x000000000008a947 */ /* 0x000fec0003800000 */
[----:B-12-4-:R-:W-:Y:S01]  /*0880*/  UCGABAR_ARV ;  /* 0x00000000000079c7 */ /* 0x016fe20008000000 */
[----:B------:R-:W-:Y:S05]  /*0890*/  BRA `(.L_x_5) ;  /* 0x0000000000047947 */ /* 0x000fea0003800000 */
.L_x_4:
[----:B-12-4-:R-:W-:Y:S01]  /*08a0*/  NOP ;  /* 0x0000000000007918 */ /* 0x016fe20000000000 */
.L_x_5:
[----:B------:R-:W1:Y:S01]  /*08b0*/  LDC R2, c[0x0][0x65c] ;  /* 0x00019700ff027b82 */ /* 0x000e620000000800 */
[----:B------:R-:W-:Y:S02]  /*08c0*/  IMAD.U32 R8, RZ, RZ, UR8 ;  /* 0x00000008ff087e24 */ /* 0x000fe4000f8e00ff */
[----:B------:R-:W-:Y:S01]  /*08d0*/  IMAD.MOV.U32 R9, RZ, RZ, RZ ;  /* 0x000000ffff097224 */ /* 0x000fe200078e00ff */
[----:B-1----:R-:W-:-:S04]  /*08e0*/  ISETP.NE.AND P1, PT, R2, 0x1, PT ;  /* 0x000000010200780c */ /* 0x002fc80003f25270 */
[----:B------:R-:W-:-:S09]  /*08f0*/  P2R R5, PR, RZ, 0x2 ;  /* 0x00000002ff057803 */ /* 0x000fd20000000000 */
[----:B------:R-:W1:Y:S01]  /*0900*/  @P1 LDC R17, c[0x0][0x10] ;  /* 0x00000400ff111b82 */ /* 0x000e620000000800 */
[----:B------:R-:W-:Y:S02]  /*0910*/  @P1 IMAD.MOV.U32 R5, RZ, RZ, RZ ;  /* 0x000000ffff051224 */ /* 0x000fe400078e00ff */
[----:B------:R-:W-:-:S05]  /*0920*/  @P1 IMAD.MOV.U32 R13, RZ, RZ, RZ ;  /* 0x000000ffff0d1224 */ /* 0x000fca00078e00ff */
[----:B------:R-:W2:Y:S01]  /*0930*/  @!P1 LDC R11, c[0x0][0xc] ;  /* 0x00000300ff0b9b82 */ /* 0x000ea20000000800 */
[----:B-1----:R-:W-:-:S04]  /*0940*/  @P1 IMAD.WIDE.U32 R16, R17, UR8, R4 ;  /* 0x0000000811101c25 */ /* 0x002fc8000f8e0004 */
[----:B------:R-:W-:Y:S02]  /*0950*/  @P1 IMAD.IADD R17, R17, 0x1, R13 ;  /* 0x0000000111111824 */ /* 0x000fe400078e020d */
[----:B--2---:R-:W-:-:S04]  /*0960*/  @!P1 IMAD.WIDE.U32 R8, R4, R11, R8 ;  /* 0x0000000b04089225 */ /* 0x004fc800078e0008 */
[----:B------:R-:W-:Y:S02]  /*0970*/  @!P1 IMAD.MOV.U32 R16, RZ, RZ, R8 ;  /* 0x000000ffff109224 */ /* 0x000fe400078e0008 */
[----:B------:R-:W-:Y:S01]  /*0980*/  @!P1 IMAD.MOV.U32 R17, RZ, RZ, R9 ;  /* 0x000000ffff119224 */ /* 0x000fe200078e0009 */
[----:B------:R-:W-:Y:S06]  /*0990*/  @!P2 BRA `(.L_x_6) ;  /* 0x00000000000ca947 */ /* 0x000fec0003800000 */
[----:B------:R-:W-:Y:S01]  /*09a0*/  UCGABAR_WAIT ;  /* 0x0000000000007dc7 */ /* 0x000fe20008000000 */
[----:B------:R-:W-:Y:S01]  /*09b0*/  CCTL.IVALL ;  /* 0x00000000ff00798f */ /* 0x000fe20002000000 */
[----:B------:R-:W-:Y:S05]  /*09c0*/  BRA `(.L_x_7) ;  /* 0x0000000000047947 */ /* 0x000fea0003800000 */
.L_x_6:
[----:B------:R-:W-:Y:S06]  /*09d0*/  BAR.SYNC.DEFER_BLOCKING 0x0 ;  /* 0x0000000000007b1d */ /* 0x000fec0000010000 */
.L_x_7:
[----:B------:R-:W-:Y:S05]  /*09e0*/  @!P3 BRA `(.L_x_8) ;  /* 0x00000058003cb947 */ /* 0x000fea0003800000 */
[----:B------:R-:W-:-:S13]  /*09f0*/  ISETP.GT.U32.AND P0, PT, R6, 0x1, PT ;  /* 0x000000010600780c */ /* 0x000fda0003f04070 */
[----:B0-----:R-:W-:Y:S05]  /*0a00*/  @P0 EXIT ;  /* 0x000000000000094d */ /* 0x001fea0003800000 */
[----:B------:R-:W-:Y:S01]  /*0a10*/  ULDC.64 UR4, c[0x0][0x650] ;  /* 0x0001940000047ab9 */ /* 0x000fe20000000a00 */
[----:B------:R-:W-:Y:S01]  /*0a20*/  PRMT R0, RZ, 0x7610, R0 ;  /* 0x00007610ff007816 */ /* 0x000fe20000000000 */
[----:B------:R-:W-:Y:S01]  /*0a30*/  IMAD.MOV.U32 R74, RZ, RZ, -0x1 ;  /* 0xffffffffff4a7424 */ /* 0x000fe200078e00ff */
[----:B------:R-:W-:Y:S01]  /*0a40*/  ISETP.GE.U32.AND P0, PT, R16, UR4, PT ;  /* 0x0000000410007c0c */ /* 0x000fe2000bf06070 */
[----:B------:R-:W-:Y:S02]  /*0a50*/  IMAD.MOV.U32 R76, RZ, RZ, -0x1 ;  /* 0xffffffffff4c7424 */ /* 0x000fe400078e00ff */
[----:B------:R-:W-:Y:S01]  /*0a60*/  IMAD.MOV.U32 R75, RZ, RZ, -0x1 ;  /* 0xffffffffff4b7424 */ /* 0x000fe200078e00ff */
[----:B------:R-:W-:-:S13]  /*0a70*/  ISETP.GE.U32.AND.EX P0, PT, R17, UR5, PT, P0 ;  /* 0x0000000511007c0c */ /* 0x000fda000bf06100 */
[----:B------:R-:W-:Y:S05]  /*0a80*/  @P0 BRA `(.L_x_9) ;  /* 0x0000000400280947 */ /* 0x000fea0003800000 */
[----:B------:R-:W0:Y:S01]  /*0a90*/  LDC.64 R20, c[0x0][0x628] ;  /* 0x00018a00ff147b82 */ /* 0x000e220000000a00 */
[----:B------:R-:W-:Y:S02]  /*0aa0*/  IMAD.MOV.U32 R8, RZ, RZ, R16 ;  /* 0x000000ffff087224 */ /* 0x000fe400078e0010 */
[----:B------:R-:W-:-:S05]  /*0ab0*/  IMAD.MOV.U32 R9, RZ, RZ, R17 ;  /* 0x000000ffff097224 */ /* 0x000fca00078e0011 */
[----:B------:R-:W1:Y:S08]  /*0ac0*/  LDC R0, c[0x0][0x630] ;  /* 0x00018c00ff007b82 */ /* 0x000e700000000800 */
[----:B------:R-:W2:Y:S01]  /*0ad0*/  LDC.64 R26, c[0x0][0x620] ;  /* 0x00018800ff1a7b82 */ /* 0x000ea20000000a00 */
[----:B0-----:R-:W-:-:S04]  /*0ae0*/  ISETP.NE.U32.AND P0, PT, R20, RZ, PT ;  /* 0x000000ff1400720c */ /* 0x001fc80003f05070 */
[----:B------:R-:W-:-:S13]  /*0af0*/  ISETP.NE.AND.EX P0, PT, R21, RZ, PT, P0 ;  /* 0x000000ff1500720c */ /* 0x000fda0003f05300 */
[----:B-12---:R-:W-:Y:S05]  /*0b00*/  @!P0 BRA `(.L_x_10) ;  /* 0x0000000000288947 */ /* 0x006fea0003800000 */
[----:B------:R-:W0:Y:S02]  /*0b10*/  LDC R13, c[0x0][0x634] ;  /* 0x00018d00ff0d7b82 */ /* 0x000e240000000800 */
[----:B0-----:R-:W-:-:S05]  /*0b20*/  IADD3 R13, P0, R16, R13, RZ ;  /* 0x0000000d100d7210 */ /* 0x001fca0007f1e0ff */
[----:B------:R-:W-:-:S04]  /*0b30*/  IMAD.X R15, RZ, RZ, R17, P0 ;  /* 0x000000ffff0f7224 */ /* 0x000fc800000e0611 */
[----:B------:R-:W-:-:S04]  /*0b40*/  IMAD.WIDE.U32 R8, R15, R20, RZ ;  /* 0x000000140f087225 */ /* 0x000fc800078e00ff */
[----:B------:R-:W-:-:S04]  /*0b50*/  IMAD.WIDE.U32 R10, P0, R13, R21, R8 ;  /* 0x000000150d0a7225 */ /* 0x000fc80007800008 */
[----:B------:R-:W-:-:S04]  /*0b60*/  IMAD.WIDE.U32 R8, R13, R20, RZ ;  /* 0x000000140d087225 */ /* 0x000fc800078e00ff */
[----:B------:R-:W-:Y:S01]  /*0b70*/  IMAD.X R13, RZ, RZ, RZ, P0 ;  /* 0x000000ffff0d7224 */ /* 0x000fe200000e06ff */
[----:B------:R-:W-:Y:S01]  /*0b80*/  IADD3 RZ, P0, R9, R10, RZ ;  /* 0x0000000a09ff7210 */ /* 0x000fe20007f1e0ff */
[----:B------:R-:W-:-:S04]  /*0b90*/  IMAD.MOV.U32 R12, RZ, RZ, R11 ;  /* 0x000000ffff0c7224 */ /* 0x000fc800078e000b */
[----:B------:R-:W-:-:S08]  /*0ba0*/  IMAD.WIDE.U32.X R8, R15, R21, R12, P0 ;  /* 0x000000150f087225 */ /* 0x000fd000000e040c */
.L_x_10:
[----:B------:R-:W0:Y:S01]  /*0bb0*/  LDC.64 R20, c[0x0][0x640] ;  /* 0x00019000ff147b82 */ /* 0x000e220000000a00 */
[--C-:B------:R-:W-:Y:S01]  /*0bc0*/  SHF.R.U64 R75, R8, R0, R9.reuse ;  /* 0x00000000084b7219 */ /* 0x100fe20000001209 */
[----:B------:R-:W-:Y:S01]  /*0bd0*/  IMAD R28, R7, R24, R4 ;  /* 0x00000018071c7224 */ /* 0x000fe200078e0204 */
[----:B------:R-:W-:Y:S01]  /*0be0*/  SHF.R.U32.HI R0, RZ, R0, R9 ;  /* 0x00000000ff007219 */ /* 0x000fe20000011609 */
[----:B------:R-:W-:Y:S01]  /*0bf0*/  IMAD.MOV.U32 R25, RZ, RZ, 0x1 ;  /* 0x00000001ff197424 */ /* 0x000fe200078e00ff */
[----:B------:R-:W-:-:S03]  /*0c00*/  IADD3 R5, P0, RZ, -R75, RZ ;  /* 0x8000004bff057210 */ /* 0x000fc60007f1e0ff */
[----:B------:R-:W1:Y:S02]  /*0c10*/  LDC R6, c[0x0][0x618] ;  /* 0x00018600ff067b82 */ /* 0x000e640000000800 */
[----:B------:R-:W-:-:S04]  /*0c20*/  IMAD.X R9, RZ, RZ, ~R0, P0 ;  /* 0x000000ffff097224 */ /* 0x000fc800000e0e00 */
[-C--:B------:R-:W-:Y:S02]  /*0c30*/  IMAD R0, R9, R26.reuse, RZ ;  /* 0x0000001a09007224 */ /* 0x080fe400078e02ff */
[----:B------:R-:W2:Y:S01]  /*0c40*/  LDC R11, c[0x0][0x608] ;  /* 0x00018200ff0b7b82 */ /* 0x000ea20000000800 */
[----:B------:R-:W-:-:S04]  /*0c50*/  IMAD.WIDE.U32 R8, R5, R26, R16 ;  /* 0x0000001a05087225 */ /* 0x000fc800078e0010 */
[----:B------:R-:W-:-:S03]  /*0c60*/  IMAD R5, R5, R27, R0 ;  /* 0x0000001b05057224 */ /* 0x000fc600078e0200 */
[----:B------:R-:W3:Y:S01]  /*0c70*/  LDC R12, c[0x0][0x658] ;  /* 0x00019600ff0c7b82 */ /* 0x000ee20000000800 */
[----:B0-----:R-:W-:Y:S01]  /*0c80*/  ISETP.NE.U32.AND P0, PT, R20, RZ, PT ;  /* 0x000000ff1400720c */ /* 0x001fe20003f05070 */
[----:B------:R-:W-:Y:S02]  /*0c90*/  IMAD.IADD R5, R9, 0x1, R5 ;  /* 0x0000000109057824 */ /* 0x000fe400078e0205 */
[----:B------:R-:W-:Y:S01]  /*0ca0*/  IMAD.MOV.U32 R9, RZ, RZ, -0x1 ;  /* 0xffffffffff097424 */ /* 0x000fe200078e00ff */
[----:B------:R-:W-:-:S03]  /*0cb0*/  ISETP.NE.AND.EX P0, PT, R21, RZ, PT, P0 ;  /* 0x000000ff1500720c */ /* 0x000fc60003f05300 */
[----:B------:R-:W0:Y:S01]  /*0cc0*/  LDC R15, c[0x0][0x600] ;  /* 0x00018000ff0f7b82 */ /* 0x000e220000000800 */
[-CC-:B-1----:R-:W-:Y:S02]  /*0cd0*/  SHF.R.U64 R13, R8, R6.reuse, R5.reuse ;  /* 0x00000006080d7219 */ /* 0x182fe40000001205 */
[----:B------:R-:W-:-:S05]  /*0ce0*/  SHF.R.U32.HI R0, RZ, R6, R5 ;  /* 0x00000006ff007219 */ /* 0x000fca0000011605 */
[----:B------:R-:W1:Y:S01]  /*0cf0*/  LDC R14, c[0x0][0x648] ;  /* 0x00019200ff0e7b82 */ /* 0x000e620000000800 */
[-CC-:B--2---:R-:W-:Y:S02]  /*0d00*/  SHF.R.U64 R29, R13, R11.reuse, R0.reuse ;  /* 0x0000000b0d1d7219 */ /* 0x184fe40000001200 */
[----:B------:R-:W-:-:S05]  /*0d10*/  SHF.R.U32.HI R5, RZ, R11, R0 ;  /* 0x0000000bff057219 */ /* 0x000fca0000011600 */
[----:B------:R-:W2:Y:S01]  /*0d20*/  LDC R26, c[0x0][0x638] ;  /* 0x00018e00ff1a7b82 */ /* 0x000ea20000000800 */
[-CC-:B---3--:R-:W-:Y:S02]  /*0d30*/  SHF.R.U64 R24, R29, R12.reuse, R5.reuse ;  /* 0x0000000c1d187219 */ /* 0x188fe40000001205 */
[-C--:B------:R-:W-:Y:S02]  /*0d40*/  SHF.L.U32 R0, R9, R12.reuse, RZ ;  /* 0x0000000c09007219 */ /* 0x080fe400000006ff */
[----:B------:R-:W-:Y:S01]  /*0d50*/  SHF.R.U32.HI R5, RZ, R12, R5 ;  /* 0x0000000cff057219 */ /* 0x000fe20000011605 */
[----:B------:R-:W-:Y:S01]  /*0d60*/  IMAD.MOV.U32 R4, RZ, RZ, R24 ;  /* 0x000000ffff047224 */ /* 0x000fe200078e0018 */
[----:B------:R-:W-:Y:S01]  /*0d70*/  LOP3.LUT R10, RZ, R0, RZ, 0x33, !PT ;  /* 0x00000000ff0a7212 */ /* 0x000fe200078e33ff */
[----:B------:R-:W3:Y:S01]  /*0d80*/  LDC R27, c[0x0][0x610] ;  /* 0x00018400ff1b7b82 */ /* 0x000ee20000000800 */
[----:B------:R-:W-:Y:S05]  /*0d90*/  @!P0 BRA `(.L_x_11) ;  /* 0x0000000000288947 */ /* 0x000fea0003800000 */
[----:B------:R-:W4:Y:S02]  /*0da0*/  LDC R9, c[0x0][0x64c] ;  /* 0x00019300ff097b82 */ /* 0x000f240000000800 */
[----:B----4-:R-:W-:-:S05]  /*0db0*/  IADD3 R9, P0, R24, R9, RZ ;  /* 0x0000000918097210 */ /* 0x010fca0007f1e0ff */
        /* <DEDUP_REMOVED lines=8> */
.L_x_11:
[----:B-1----:R-:W-:Y:S01]  /*0e40*/  SHF.R.U64 R4, R4, R14, R5 ;  /* 0x0000000e04047219 */ /* 0x002fe20000001205 */
[----:B0-----:R-:W-:Y:S01]  /*0e50*/  VIADD R6, R15, 0xffffffff ;  /* 0xffffffff0f067836 */ /* 0x001fe20000000000 */
[----:B------:R-:W-:Y:S02]  /*0e60*/  SHF.L.U32 R0, R25, R12, RZ ;  /* 0x0000000c19007219 */ /* 0x000fe400000006ff */
[----:B------:R-:W-:Y:S01]  /*0e70*/  LOP3.LUT R5, R29, R10, RZ, 0xc0, !PT ;  /* 0x0000000a1d057212 */ /* 0x000fe200078ec0ff */
[----:B------:R-:W-:Y:S01]  /*0e80*/  IMAD.MOV R7, RZ, RZ, -R4 ;  /* 0x000000ffff077224 */ /* 0x000fe200078e0a04 */
[----:B------:R-:W-:Y:S02]  /*0e90*/  SEL R3, R3, R28, !P1 ;  /* 0x0000001c03037207 */ /* 0x000fe40004800000 */
[----:B------:R-:W-:Y:S01]  /*0ea0*/  LOP3.LUT R6, R13, R6, RZ, 0xc0, !PT ;  /* 0x000000060d067212 */ /* 0x000fe200078ec0ff */
[----:B------:R-:W-:Y:S02]  /*0eb0*/  IMAD R4, R0, R4, R5 ;  /* 0x0000000400047224 */ /* 0x000fe400078e0205 */
[----:B--2---:R-:W-:-:S02]  /*0ec0*/  IMAD R0, R7, R26, R24 ;  /* 0x0000001a07007224 */ /* 0x004fc400078e0218 */
[----:B---3--:R-:W-:Y:S02]  /*0ed0*/  IMAD R3, R4, R27, R3 ;  /* 0x0000001b04037224 */ /* 0x008fe400078e0203 */
[----:B------:R-:W-:Y:S02]  /*0ee0*/  IMAD R74, R0, R15, R6 ;  /* 0x0000000f004a7224 */ /* 0x000fe400078e0206 */
[----:B------:R-:W-:-:S03]  /*0ef0*/  IMAD.MOV.U32 R4, RZ, RZ, 0x1 ;  /* 0x00000001ff047424 */ /* 0x000fc600078e00ff */
[----:B------:R-:W-:Y:S02]  /*0f00*/  SEL R76, R74, R3, !P1 ;  /* 0x000000034a4c7207 */ /* 0x000fe40004800000 */
[----:B------:R-:W-:Y:S02]  /*0f10*/  PRMT R0, R4, 0x7610, R0 ;  /* 0x0000761004007816 */ /* 0x000fe40000000000 */
[----:B------:R-:W-:-:S07]  /*0f20*/  SEL R74, R3, R74, !P1 ;  /* 0x0000004a034a7207 */ /* 0x000fce0004800000 */
.L_x_9:
[----:B------:R-:W-:-:S08]  /*0f30*/  NOP ;  /* 0x0000000000007918 */ /* 0x000fd00000000000 */
[----:B------:R-:W0:Y:S02]  /*0f40*/  USETMAXREG.TRY_ALLOC.CTAPOOL UP0, 0xe8 ;  /* 0x000000e8000079c8 */ /* 0x000e240008000600 */
[----:B0-----:R-:W-:-:S13]  /*0f50*/  PLOP3.LUT P0, PT, PT, PT, UP0, 0x80, 0x0 ;  /* 0x000000000000781c */ /* 0x001fda0003f0f008 */
[----:B------:R-:W-:Y:S05]  /*0f60*/  @!P0 BRA `(.L_x_9) ;  /* 0xfffffffc00f08947 */ /* 0x000fea000383ffff */
[----:B------:R-:W-:Y:S01]  /*0f70*/  ULDC.64 UR4, c[0x0][0x598] ;  /* 0x0001660000047ab9 */ /* 0x000fe20000000a00 */
[----:B------:R-:W-:Y:S01]  /*0f80*/  ULDC.64 UR36, c[0x0][0x208] ;  /* 0x0000820000247ab9 */ /* 0x000fe20000000a00 */
[----:B------:R-:W-:-:S04]  /*0f90*/  ISETP.NE.U32.AND P0, PT, RZ, UR4, PT ;  /* 0x00000004ff007c0c */ /* 0x000fc8000bf05070 */
[----:B------:R-:W-:-:S13]  /*0fa0*/  ISETP.NE.AND.EX P0, PT, RZ, UR5, PT, P0 ;  /* 0x00000005ff007c0c */ /* 0x000fda000bf05300 */
[----:B------:R-:W-:Y:S05]  /*0fb0*/  @!P0 BRA `(.L_x_12) ;  /* 0x00000000001c8947 */ /* 0x000fea0003800000 */
[----:B------:R-:W0:Y:S02]  /*0fc0*/  LDC.64 R4, c[0x0][0x598] ;  /* 0x00016600ff047b82 */ /* 0x000e240000000a00 */
[----:B0-----:R-:W2:Y:S02]  /*0fd0*/  LDG.E.64 R4, desc[UR36][R4.64] ;  /* 0x0000002404047981 */ /* 0x001ea4000c1e1b00 */
[----:B--2---:R-:W-:-:S04]  /*0fe0*/  ISETP.NE.U32.AND P0, PT, R4, RZ, PT ;  /* 0x000000ff0400720c */ /* 0x004fc80003f05070 */
[----:B------:R-:W-:-:S13]  /*0ff0*/  ISETP.NE.AND.EX P0, PT, R5, RZ, PT, P0 ;  /* 0x000000ff0500720c */ /* 0x000fda0003f05300 */
[----:B------:R-:W-:Y:S05]  /*1000*/  @!P0 BRA `(.L_x_12) ;  /* 0x0000000000088947 */ /* 0x000fea0003800000 */
[----:B------:R0:W5:Y:S01]  /*1010*/  LD.E R72, desc[UR36][R4.64] ;  /* 0x0000002404487980 */ /* 0x000162000c101900 */
[----:B------:R-:W-:Y:S05]  /*1020*/  BRA `(.L_x_13) ;  /* 0x0000000000247947 */ /* 0x000fea0003800000 */
.L_x_12:
[----:B------:R-:W-:Y:S02]  /*1030*/  ULDC.64 UR4, c[0x0][0x588] ;  /* 0x0001620000047ab9 */ /* 0x000fe40000000a00 */
[----:B------:R-:W-:-:S04]  /*1040*/  ISETP.NE.U32.AND P0, PT, RZ, UR4, PT ;  /* 0x00000004ff007c0c */ /* 0x000fc8000bf05070 */
[----:B------:R-:W-:-:S13]  /*1050*/  ISETP.NE.AND.EX P0, PT, RZ, UR5, PT, P0 ;  /* 0x00000005ff007c0c */ /* 0x000fda000bf05300 */
[----:B------:R-:W-:Y:S05]  /*1060*/  @!P0 BRA `(.L_x_14) ;  /* 0x00000000000c8947 */ /* 0x000fea0003800000 */
[----:B------:R-:W0:Y:S02]  /*1070*/  LDC.64 R72, c[0x0][0x588] ;  /* 0x00016200ff487b82 */ /* 0x000e240000000a00 */
[----:B0-----:R1:W5:Y:S01]  /*1080*/  LDG.E R72, desc[UR36][R72.64] ;  /* 0x0000002448487981 */ /* 0x001362000c1e1900 */
[----:B------:R-:W-:Y:S05]  /*1090*/  BRA `(.L_x_13) ;  /* 0x0000000000087947 */ /* 0x000fea0003800000 */
.L_x_14:
[----:B------:R-:W-:Y:S02]  /*10a0*/  ULDC UR4, c[0x0][0x580] ;  /* 0x0001600000047ab9 */ /* 0x000fe40000000800 */
[----:B------:R-:W-:-:S07]  /*10b0*/  IMAD.U32 R72, RZ, RZ, UR4 ;  /* 0x00000004ff487e24 */ /* 0x000fce000f8e00ff */
.L_x_13:
[----:B------:R-:W-:Y:S02]  /*10c0*/  ULDC.64 UR4, c[0x0][0x5a0] ;  /* 0x0001680000047ab9 */ /* 0x000fe40000000a00 */
[----:B------:R-:W-:-:S04]  /*10d0*/  ISETP.NE.U32.AND P0, PT, RZ, UR4, PT ;  /* 0x00000004ff007c0c */ /* 0x000fc8000bf05070 */
[----:B------:R-:W-:-:S13]  /*10e0*/  ISETP.NE.AND.EX P0, PT, RZ, UR5, PT, P0 ;  /* 0x00000005ff007c0c */ /* 0x000fda000bf05300 */
[----:B------:R-:W-:Y:S05]  /*10f0*/  @!P0 BRA `(.L_x_15) ;  /* 0x00000000001c8947 */ /* 0x000fea0003800000 */
[----:B0-----:R-:W0:Y:S02]  /*1100*/  LDC.64 R4, c[0x0][0x5a0] ;  /* 0x00016800ff047b82 */ /* 0x001e240000000a00 */
[----:B0-----:R-:W2:Y:S02]  /*1110*/  LDG.E.64 R4, desc[UR36][R4.64] ;  /* 0x0000002404047981 */ /* 0x001ea4000c1e1b00 */
[----:B--2---:R-:W-:-:S04]  /*1120*/  ISETP.NE.U32.AND P0, PT, R4, RZ, PT ;  /* 0x000000ff0400720c */ /* 0x004fc80003f05070 */
[----:B------:R-:W-:-:S13]  /*1130*/  ISETP.NE.AND.EX P0, PT, R5, RZ, PT, P0 ;  /* 0x000000ff0500720c */ /* 0x000fda0003f05300 */
[----:B------:R-:W-:Y:S05]  /*1140*/  @!P0 BRA `(.L_x_15) ;  /* 0x0000000000088947 */ /* 0x000fea0003800000 */
[----:B-1----:R0:W5:Y:S01]  /*1150*/  LD.E R73, desc[UR36][R4.64] ;  /* 0x0000002404497980 */ /* 0x002162000c101900 */
[----:B------:R-:W-:Y:S05]  /*1160*/  BRA `(.L_x_16) ;  /* 0x0000000000247947 */ /* 0x000fea0003800000 */
.L_x_15:
[----:B------:R-:W-:Y:S02]  /*1170*/  ULDC.64 UR4, c[0x0][0x590] ;  /* 0x0001640000047ab9 */ /* 0x000fe40000000a00 */
[----:B------:R-:W-:-:S04]  /*1180*/  ISETP.NE.U32.AND P0, PT, RZ, UR4, PT ;  /* 0x00000004ff007c0c */ /* 0x000fc8000bf05070 */
[----:B------:R-:W-:-:S13]  /*1190*/  ISETP.NE.AND.EX P0, PT, RZ, UR5, PT, P0 ;  /* 0x00000005ff007c0c */ /* 0x000fda000bf05300 */
[----:B------:R-:W-:Y:S05]  /*11a0*/  @!P0 BRA `(.L_x_17) ;  /* 0x00000000000c8947 */ /* 0x000fea0003800000 */
[----:B0-----:R-:W1:Y:S02]  /*11b0*/  LDC.64 R4, c[0x0][0x590] ;  /* 0x00016400ff047b82 */ /* 0x001e640000000a00 */
[----:B-1----:R1:W5:Y:S01]  /*11c0*/  LDG.E R73, desc[UR36][R4.64] ;  /* 0x0000002404497981 */ /* 0x002362000c1e1900 */
[----:B------:R-:W-:Y:S05]  /*11d0*/  BRA `(.L_x_16) ;  /* 0x0000000000087947 */ /* 0x000fea0003800000 */
.L_x_17:
[----:B------:R-:W-:Y:S02]  /*11e0*/  ULDC UR4, c[0x0][0x584] ;  /* 0x0001610000047ab9 */ /* 0x000fe40000000800 */
[----:B-1----:R-:W-:-:S07]  /*11f0*/  IMAD.U32 R73, RZ, RZ, UR4 ;  /* 0x00000004ff497e24 */ /* 0x002fce000f8e00ff */
.L_x_16:
[----:B------:R-:W-:-:S13]  /*1200*/  LOP3.LUT P0, RZ, R0, 0xff, RZ, 0xc0, !PT ;  /* 0x000000ff00ff7812 */ /* 0x000fda000780c0ff */
[----:B------:R-:W-:Y:S05]  /*1210*/  @!P0 EXIT ;  /* 0x000000000000894d */ /* 0x000fea0003800000 */
[----:B------:R-:W-:Y:S01]  /*1220*/  ULDC UR4, c[0x0][0x28c] ;  /* 0x0000a30000047ab9 */ /* 0x000fe20000000800 */
[----:B------:R-:W-:Y:S01]  /*1230*/  LOP3.LUT R90, R19, 0x1, RZ, 0xfc, !PT ;  /* 0x00000001135a7812 */ /* 0x000fe200078efcff */
[----:B------:R-:W-:Y:S01]  /*1240*/  UIADD3 UR4, UR4, 0x1f, URZ ;  /* 0x0000001f04047890 */ /* 0x000fe2000fffe03f */
[----:B------:R-:W-:Y:S01]  /*1250*/  UMOV UR38, URZ ;  /* 0x0000003f00267c82 */ /* 0x000fe20008000000 */
[----:B------:R-:W-:Y:S02]  /*1260*/  UMOV UR39, URZ ;  /* 0x0000003f00277c82 */ /* 0x000fe40008000000 */
[----:B------:R-:W-:-:S04]  /*1270*/  USHF.R.S32.HI UR5, URZ, 0x1f, UR4 ;  /* 0x0000001f3f057899 */ /* 0x000fc80008011404 */
[----:B------:R-:W-:-:S04]  /*1280*/  ULEA.HI UR5, UR5, UR4, URZ, 0x5 ;  /* 0x0000000405057291 */ /* 0x000fc8000f8f283f */
[----:B------:R-:W-:-:S12]  /*1290*/  USHF.R.S32.HI UR40, URZ, 0x5, UR5 ;  /* 0x000000053f287899 */ /* 0x000fd80008011405 */
.L_x_115:
[----:B------:R-:W-:Y:S01]  /*12a0*/  LOP3.LUT R0, R18, 0x80, RZ, 0xc0, !PT ;  /* 0x0000008012007812 */ /* 0x000fe200078ec0ff */
[----:B--2---:R-:W2:Y:S01]  /*12b0*/  S2UR UR6, SR_CgaCtaId ;  /* 0x00000000000679c3 */ /* 0x004ea20000008800 */
[----:B------:R-:W-:Y:S02]  /*12c0*/  UMOV UR41, 0x400 ;  /* 0x0000040000297882 */ /* 0x000fe40000000000 */
[----:B------:R-:W-:-:S06]  /*12d0*/  SHF.R.U32.HI R0, RZ, 0x7, R0 ;  /* 0x00000007ff007819 */ /* 0x000fcc0000011600 */
[----:B------:R-:W3:Y:S01]  /*12e0*/  SHFL.IDX PT, R0, R0, RZ, 0x1f ;  /* 0x00001fff00007589 */ /* 0x000ee200000e0000 */
[----:B--2---:R-:W-:Y:S01]  /*12f0*/  ULEA UR41, UR6, UR41, 0x18 ;  /* 0x0000002906297291 */ /* 0x004fe2000f8ec03f */
[----:B---3--:R-:W-:-:S13]  /*1300*/  R2UR UR4, R0 ;  /* 0x00000000000472ca */ /* 0x008fda00000e0000 */
[----:B------:R-:W-:-:S04]  /*1310*/  ULEA.HI UR5, UR4, UR4, URZ, 0x1 ;  /* 0x0000000404057291 */ /* 0x000fc8000f8f083f */
[----:B------:R-:W-:-:S04]  /*1320*/  ULOP3.LUT UR5, UR5, 0xffffe, URZ, 0xc0, !UPT ;  /* 0x000ffffe05057892 */ /* 0x000fc8000f8ec03f */
[----:B------:R-:W-:-:S03]  /*1330*/  UIADD3 UR5, UR4, -UR5, URZ ;  /* 0x8000000504057290 */ /* 0x000fc6000fffe03f */
[----:B------:R-:W-:Y:S01]  /*1340*/  ULDC UR4, c[0x0][0x28c] ;  /* 0x0000a30000047ab9 */ /* 0x000fe20000000800 */
[----:B------:R-:W-:Y:S01]  /*1350*/  ULEA UR5, UR5, UR41, 0xc ;  /* 0x0000002905057291 */ /* 0x000fe2000f8e603f */
[----:B------:R-:W-:-:S03]  /*1360*/  ISETP.LT.AND P0, PT, RZ, UR4, PT ;  /* 0x00000004ff007c0c */ /* 0x000fc6000bf01270 */
[----:B------:R-:W-:-:S04]  /*1370*/  UIADD3 UR5, UR5, 0x180, URZ ;  /* 0x0000018005057890 */ /* 0x000fc8000fffe03f */
[----:B------:R-:W-:-:S04]  /*1380*/  USHF.R.U32.HI UR5, URZ, 0x4, UR5 ;  /* 0x000000043f057899 */ /* 0x000fc80008011605 */
[----:B------:R-:W-:Y:S02]  /*1390*/  ULOP3.LUT UR42, UR5, 0x3fff, URZ, 0xc0, !UPT ;  /* 0x00003fff052a7892 */ /* 0x000fe4000f8ec03f */
[----:B0----5:R-:W-:Y:S10]  /*13a0*/  @P0 BRA `(.L_x_18) ;  /* 0x0000000000400947 */ /* 0x021ff40003800000 */
[----:B------:R-:W-:Y:S01]  /*13b0*/  MOV R0, 0x0 ;  /* 0x0000000000007802 */ /* 0x000fe20000000f00 */
[----:B------:R-:W-:Y:S01]  /*13c0*/  ULDC.64 UR4, c[0x4][0x68] ;  /* 0x01001a0000047ab9 */ /* 0x000fe20000000a00 */
[----:B------:R-:W-:Y:S01]  /*13d0*/  ULDC.64 UR6, c[0x4][0x8] ;  /* 0x0100020000067ab9 */ /* 0x000fe20000000a00 */
[----:B01----:R-:W-:Y:S01]  /*13e0*/  IMAD.U32 R4, RZ, RZ, UR4 ;  /* 0x00000004ff047e24 */ /* 0x003fe2000f8e00ff */
[----:B------:R0:W1:Y:S01]  /*13f0*/  LDC.64 R14, c[0x4][R0] ;  /* 0x01000000000e7b82 */ /* 0x0000620000000a00 */
[----:B------:R-:W-:Y:S01]  /*1400*/  IMAD.U32 R5, RZ, RZ, UR5 ;  /* 0x00000005ff057e24 */ /* 0x000fe2000f8e00ff */
[----:B------:R-:W-:Y:S01]  /*1410*/  ULDC.64 UR4, c[0x4][0x70] ;  /* 0x01001c0000047ab9 */ /* 0x000fe20000000a00 */
[----:B------:R-:W-:Y:S02]  /*1420*/  IMAD.U32 R10, RZ, RZ, UR6 ;  /* 0x00000006ff0a7e24 */ /* 0x000fe4000f8e00ff */
[----:B------:R-:W-:Y:S02]  /*1430*/  IMAD.U32 R6, RZ, RZ, UR4 ;  /* 0x00000004ff067e24 */ /* 0x000fe4000f8e00ff */
[----:B------:R-:W-:-:S02]  /*1440*/  IMAD.U32 R7, RZ, RZ, UR5 ;  /* 0x00000005ff077e24 */ /* 0x000fc4000f8e00ff */
[----:B------:R-:W-:Y:S02]  /*1450*/  IMAD.U32 R11, RZ, RZ, UR7 ;  /* 0x00000007ff0b7e24 */ /* 0x000fe4000f8e00ff */
[----:B------:R-:W-:Y:S02]  /*1460*/  IMAD.MOV.U32 R8, RZ, RZ, 0x1e1 ;  /* 0x000001e1ff087424 */ /* 0x000fe400078e00ff */
[----:B------:R-:W-:Y:S02]  /*1470*/  IMAD.MOV.U32 R12, RZ, RZ, 0x1 ;  /* 0x00000001ff0c7424 */ /* 0x000fe400078e00ff */
[----:B0-----:R-:W-:-:S07]  /*1480*/  IMAD.MOV.U32 R13, RZ, RZ, RZ ;  /* 0x000000ffff0d7224 */ /* 0x001fce00078e00ff */
[----:B------:R-:W-:-:S07]  /*1490*/  LEPC R20, `(.L_x_18) ;  /* 0x000000001014794e */ /* 0x000fce0000000000 */
[----:B-1---5:R-:W-:Y:S05]  /*14a0*/  CALL.ABS.NOINC R14 ;  /* 0x000000000e007343 */ /* 0x022fea0003c00000 */
.L_x_18:
[----:B------:R-:W-:-:S13]  /*14b0*/  ISETP.NE.AND P0, PT, R90, 0x3, PT ;  /* 0x000000035a00780c */ /* 0x000fda0003f05270 */
[----:B------:R-:W-:Y:S05]  /*14c0*/  @!P0 BRA `(.L_x_19) ;  /* 0x0000000000048947 */ /* 0x000fea0003800000 */
[----:B------:R-:W-:Y:S01]  /*14d0*/  BPT.TRAP 0x1 ;  /* 0x000000040000795c */ /* 0x000fe20000300000 */
.L_x_19:
[----:B------:R-:W-:Y:S02]  /*14e0*/  IMAD.U32 R3, RZ, RZ, UR39 ;  /* 0x00000027ff037e24 */ /* 0x000fe4000f8e00ff */
[----:B------:R-:W-:-:S03]  /*14f0*/  IMAD.U32 R0, RZ, RZ, UR38 ;  /* 0x00000026ff007e24 */ /* 0x000fc6000f8e00ff */
[----:B------:R-:W-:Y:S02]  /*1500*/  LEA R3, R3, UR41, 0x3 ;  /* 0x0000002903037c11 */ /* 0x000fe4000f8e18ff */
[----:B------:R-:W-:-:S04]  /*1510*/  SHF.L.U32 R0, R0, 0x1f, RZ ;  /* 0x0000001f00007819 */ /* 0x000fc800000006ff */
[----:B------:R2:W3:Y:S01]  /*1520*/  SYNCS.PHASECHK.TRANS64.TRYWAIT P1, [R3+URZ], R0 ;  /* 0x00000000030075a7 */ /* 0x0004e2000802017f */
[----:B------:R-:W-:Y:S05]  /*1530*/  @!P0 BRA `(.L_x_20) ;  /* 0x0000000000048947 */ /* 0x000fea0003800000 */
[----:B------:R-:W-:Y:S01]  /*1540*/  BPT.TRAP 0x1 ;  /* 0x000000040000795c */ /* 0x000fe20000300000 */
.L_x_20:
[----:B---3--:R-:W-:Y:S05]  /*1550*/  @P1 BRA `(.L_x_21) ;  /* 0x0000000000081947 */ /* 0x008fea0003800000 */
[----:B------:R-:W3:Y:S02]  /*1560*/  SYNCS.PHASECHK.TRANS64.TRYWAIT P1, [R3+URZ], R0 ;  /* 0x00000000030075a7 */ /* 0x000ee4000802017f */
[----:B---3--:R-:W-:Y:S05]  /*1570*/  @!P1 BRA `(.L_x_22) ;  /* 0x0000006400589947 */ /* 0x008fea0003800000 */
.L_x_21:
[----:B------:R-:W-:-:S04]  /*1580*/  UISETP.LT.AND UP0, UPT, UR40, 0x1, UPT ;  /* 0x000000012800788c */ /* 0x000fc8000bf01270 */
[----:B------:R-:W-:-:S06]  /*1590*/  USEL UR4, UR40, 0x1, UP0 ;  /* 0x0000000128047887 */ /* 0x000fcc0008000000 */
[----:B--23--:R-:W-:Y:S01]  /*15a0*/  IMAD.U32 R0, RZ, RZ, UR4 ;  /* 0x00000004ff007e24 */ /* 0x00cfe2000f8e00ff */
[----:B------:R-:W-:Y:S05]  /*15b0*/  WARPSYNC.ALL ;  /* 0x0000000000007948 */ /* 0x000fea0003800000 */
[----:B------:R-:W-:-:S04]  /*15c0*/  IADD3 R0, -R0, UR40, RZ ;  /* 0x0000002800007c10 */ /* 0x000fc8000fffe1ff */
[----:B------:R-:W-:Y:S01]  /*15d0*/  ISETP.GE.AND P1, PT, R0, 0x1, PT ;  /* 0x000000010000780c */ /* 0x000fe20003f26270 */
[----:B------:R-:W-:Y:S01]  /*15e0*/  UIADD3 UR4, UR41, 0x30180, URZ ;  /* 0x0003018029047890 */ /* 0x000fe2000fffe03f */
[----:B------:R-:W-:Y:S01]  /*15f0*/  WARPGROUP.ARRIVE ;  /* 0x00000000000079c5 */ /* 0x000fe20000000000 */
[----:B------:R-:W-:Y:S01]  /*1600*/  UMOV UR9, 0x80000020 ;  /* 0x8000002000097882 */ /* 0x000fe20000000000 */
[----:B------:R-:W-:Y:S01]  /*1610*/  UMOV UR11, 0x80000020 ;  /* 0x80000020000b7882 */ /* 0x000fe20000000000 */
[----:B------:R-:W-:-:S04]  /*1620*/  USHF.R.U32.HI UR4, URZ, 0x4, UR4 ;  /* 0x000000043f047899 */ /* 0x000fc80008011604 */
[----:B------:R-:W-:Y:S02]  /*1630*/  ULOP3.LUT UR5, UR4, 0x3fff, URZ, 0xc0, !UPT ;  /* 0x00003fff04057892 */ /* 0x000fe4000f8ec03f */
[----:B------:R-:W-:Y:S02]  /*1640*/  ULOP3.LUT UR4, UR42, 0x10000, URZ, 0xfc, !UPT ;  /* 0x000100002a047892 */ /* 0x000fe4000f8efc3f */
[----:B------:R-:W-:Y:S02]  /*1650*/  ULOP3.LUT UR5, UR5, 0x10000, URZ, 0xfc, !UPT ;  /* 0x0001000005057892 */ /* 0x000fe4000f8efc3f */
[----:B------:R-:W-:Y:S02]  /*1660*/  UIMAD UR7, UR39, 0x600, UR4 ;  /* 0x00000600270778a4 */ /* 0x000fe4000f8e0204 */
[----:B------:R-:W-:Y:S02]  /*1670*/  ULEA UR6, UR39, UR5, 0x7 ;  /* 0x0000000527067291 */ /* 0x000fe4000f8e383f */
[----:B------:R-:W-:-:S02]  /*1680*/  UIADD3 UR12, UR7, 0x200, URZ ;  /* 0x00000200070c7890 */ /* 0x000fc4000fffe03f */
[----:B------:R-:W-:Y:S02]  /*1690*/  UIADD3 UR13, UR7, 0x400, URZ ;  /* 0x00000400070d7890 */ /* 0x000fe4000fffe03f */
[----:B------:R-:W-:Y:S01]  /*16a0*/  UMOV UR8, UR7 ;  /* 0x0000000700087c82 */ /* 0x000fe20008000000 */
[----:B------:R-:W-:Y:S02]  /*16b0*/  UMOV UR10, UR6 ;  /* 0x00000006000a7c82 */ /* 0x000fe40008000000 */
[----:B------:R-:W-:Y:S01]  /*16c0*/  HGMMA.64x32x16.F32 R56, gdesc[UR8], RZ, !UPT, gsb0 ;  /* 0x00600000083879f0 */ /* 0x000fe2000c0008ff */
[----:B------:R-:W-:Y:S01]  /*16d0*/  UMOV UR8, UR12 ;  /* 0x0000000c00087c82 */ /* 0x000fe20008000000 */
[----:B------:R-:W-:Y:S01]  /*16e0*/  UMOV UR9, 0x80000020 ;  /* 0x8000002000097882 */ /* 0x000fe20000000000 */
[----:B------:R-:W-:Y:S02]  /*16f0*/  WARPGROUP.DEPBAR.LE gsb0, 0x0 ;  /* 0x00008000000079c5 */ /* 0x000fe40000010000 */
[----:B------:R-:W-:-:S06]  /*1700*/  WARPGROUP.ARRIVE ;  /* 0x00000000000079c5 */ /* 0x000fcc0000000000 */
[----:B------:R-:W-:Y:S01]  /*1710*/  HGMMA.64x32x16.F32 R40, gdesc[UR8], RZ, !UPT, gsb0 ;  /* 0x00600000082879f0 */ /* 0x000fe2000c0008ff */
[----:B------:R-:W-:Y:S01]  /*1720*/  UMOV UR8, UR13 ;  /* 0x0000000d00087c82 */ /* 0x000fe20008000000 */
[----:B------:R-:W-:Y:S01]  /*1730*/  UMOV UR9, 0x80000020 ;  /* 0x8000002000097882 */ /* 0x000fe20000000000 */
[----:B------:R-:W-:Y:S02]  /*1740*/  WARPGROUP.DEPBAR.LE gsb0, 0x0 ;  /* 0x00008000000079c5 */ /* 0x000fe40000010000 */
[----:B------:R-:W-:-:S06]  /*1750*/  WARPGROUP.ARRIVE ;  /* 0x00000000000079c5 */ /* 0x000fcc0000000000 */
[----:B------:R-:W-:Y:S01]  /*1760*/  HGMMA.64x32x16.F32 R24, gdesc[UR8], RZ, !UPT, gsb0 ;  /* 0x00600000081879f0 */ /* 0x000fe2000c0008ff */
[----:B------:R-:W-:Y:S02]  /*1770*/  UIADD3 UR8, UR7, 0x2, URZ ;  /* 0x0000000207087890 */ /* 0x000fe4000fffe03f */
[----:B------:R-:W-:Y:S01]  /*1780*/  UIADD3 UR10, UR6, 0x2, URZ ;  /* 0x00000002060a7890 */ /* 0x000fe2000fffe03f */
[----:B------:R-:W-:Y:S01]  /*1790*/  UMOV UR9, 0x80000020 ;  /* 0x8000002000097882 */ /* 0x000fe20000000000 */
[----:B------:R-:W-:Y:S01]  /*17a0*/  UMOV UR11, 0x80000020 ;  /* 0x80000020000b7882 */ /* 0x000fe20000000000 */
[----:B------:R-:W-:Y:S02]  /*17b0*/  UIADD3 UR6, UR7, 0x202, URZ ;  /* 0x0000020207067890 */ /* 0x000fe4000fffe03f */
[----:B------:R-:W-:Y:S01]  /*17c0*/  UIADD3 UR7, UR7, 0x402, URZ ;  /* 0x0000040207077890 */ /* 0x000fe2000fffe03f */
[----:B------:R-:W-:Y:S02]  /*17d0*/  WARPGROUP.DEPBAR.LE gsb0, 0x0 ;  /* 0x00008000000079c5 */ /* 0x000fe40000010000 */
[----:B------:R-:W-:-:S06]  /*17e0*/  WARPGROUP.ARRIVE ;  /* 0x00000000000079c5 */ /* 0x000fcc0000000000 */
[----:B------:R-:W-:Y:S01]  /*17f0*/  HGMMA.64x32x16.F32 R56, gdesc[UR8], R56, gsb0 ;  /* 0x00600000083879f0 */ /* 0x000fe20008000838 */
[----:B------:R-:W-:Y:S01]  /*1800*/  UMOV UR8, UR6 ;  /* 0x0000000600087c82 */ /* 0x000fe20008000000 */
[----:B------:R-:W-:Y:S01]  /*1810*/  UMOV UR9, 0x80000020 ;  /* 0x8000002000097882 */ /* 0x000fe20000000000 */
[----:B------:R-:W-:Y:S02]  /*1820*/  WARPGROUP.DEPBAR.LE gsb0, 0x0 ;  /* 0x00008000000079c5 */ /* 0x000fe40000010000 */
[----:B------:R-:W-:-:S06]  /*1830*/  WARPGROUP.ARRIVE ;  /* 0x00000000000079c5 */ /* 0x000fcc0000000000 */
[----:B------:R-:W-:Y:S01]  /*1840*/  HGMMA.64x32x16.F32 R40, gdesc[UR8], R40, gsb0 ;  /* 0x00600000082879f0 */ /* 0x000fe20008000828 */
[----:B------:R-:W-:Y:S01]  /*1850*/  UMOV UR8, UR7 ;  /* 0x0000000700087c82 */ /* 0x000fe20008000000 */
[----:B------:R-:W-:Y:S01]  /*1860*/  UMOV UR9, 0x80000020 ;  /* 0x8000002000097882 */ /* 0x000fe20000000000 */
[----:B------:R-:W-:Y:S02]  /*1870*/  WARPGROUP.DEPBAR.LE gsb0, 0x0 ;  /* 0x00008000000079c5 */ /* 0x000fe40000010000 */
[----:B------:R-:W-:-:S06]  /*1880*/  WARPGROUP.ARRIVE ;  /* 0x00000000000079c5 */ /* 0x000fcc0000000000 */
[----:B------:R-:W-:Y:S03]  /*1890*/  HGMMA.64x32x16.F32 R24, gdesc[UR8], R24, gsb0 ;  /* 0x00600000081879f0 */ /* 0x000fe60008000818 */
[----:B------:R-:W-:Y:S02]  /*18a0*/  WARPGROUP.DEPBAR.LE gsb0, 0x0 ;  /* 0x00008000000079c5 */ /* 0x000fe40000010000 */
[----:B------:R-:W-:Y:S05]  /*18b0*/  @!P1 BRA `(.L_x_23) ;  /* 0x00000004003c9947 */ /* 0x000fea0003800000 */
[----:B------:R-:W-:Y:S01]  /*18c0*/  UIADD3 UR6, UR39, 0x1, URZ ;  /* 0x0000000127067890 */ /* 0x000fe2000fffe03f */
[----:B------:R-:W-:Y:S02]  /*18d0*/  IMAD.MOV.U32 R3, RZ, RZ, R0 ;  /* 0x000000ffff037224 */ /* 0x000fe400078e0000 */
[----:B01----:R-:W-:Y:S01]  /*18e0*/  IMAD.U32 R4, RZ, RZ, UR39 ;  /* 0x00000027ff047e24 */ /* 0x003fe2000f8e00ff */
[----:B------:R-:W-:-:S04]  /*18f0*/  UISETP.NE.AND UP0, UPT, UR6, 0x8, UPT ;  /* 0x000000080600788c */ /* 0x000fc8000bf05270 */
[----:B------:R-:W-:Y:S02]  /*1900*/  USEL UR7, URZ, 0x1, UP0 ;  /* 0x000000013f077887 */ /* 0x000fe40008000000 */
[----:B------:R-:W-:Y:S02]  /*1910*/  USEL UR6, UR6, URZ, UP0 ;  /* 0x0000003f06067287 */ /* 0x000fe40008000000 */
[----:B------:R-:W-:-:S06]  /*1920*/  ULOP3.LUT UR7, UR38, UR7, URZ, 0x3c, !UPT ;  /* 0x0000000726077292 */ /* 0x000fcc000f8e3c3f */
[----:B------:R-:W-:-:S07]  /*1930*/  IMAD.U32 R7, RZ, RZ, UR7 ;  /* 0x00000007ff077e24 */ /* 0x000fce000f8e00ff */
.L_x_30:
[----:B------:R-:W-:Y:S05]  /*1940*/  @!P0 BRA `(.L_x_24) ;  /* 0x0000000000048947 */ /* 0x000fea0003800000 */
[----:B------:R-:W-:Y:S01]  /*1950*/  BPT.TRAP 0x1 ;  /* 0x000000040000795c */ /* 0x000fe20000300000 */
.L_x_24:
[----:B------:R-:W-:Y:S01]  /*1960*/  ULEA UR7, UR6, UR41, 0x3 ;  /* 0x0000002906077291 */ /* 0x000fe2000f8e183f */
[----:B------:R-:W-:-:S08]  /*1970*/  SHF.L.U32 R5, R7, 0x1f, RZ ;  /* 0x0000001f07057819 */ /* 0x000fd000000006ff */
[----:B------:R0:W1:Y:S01]  /*1980*/  SYNCS.PHASECHK.TRANS64.TRYWAIT P1, [UR7], R5 ;  /* 0x00000005ff0075a7 */ /* 0x0000620008020147 */
[----:B------:R-:W-:Y:S05]  /*1990*/  @!P0 BRA `(.L_x_25) ;  /* 0x0000000000048947 */ /* 0x000fea0003800000 */
[----:B------:R-:W-:Y:S01]  /*19a0*/  BPT.TRAP 0x1 ;  /* 0x000000040000795c */ /* 0x000fe20000300000 */
.L_x_25:
[----:B-1----:R-:W-:Y:S05]  /*19b0*/  @P1 BRA `(.L_x_26) ;  /* 0x0000000000081947 */ /* 0x002fea0003800000 */
[----:B------:R-:W1:Y:S02]  /*19c0*/  SYNCS.PHASECHK.TRANS64.TRYWAIT P1, [UR7], R5 ;  /* 0x00000005ff0075a7 */ /* 0x000e640008020147 */
[----:B-1----:R-:W-:Y:S05]  /*19d0*/  @!P1 BRA `(.L_x_27) ;  /* 0x0000006000549947 */ /* 0x002fea0003800000 */
.L_x_26:
[----:B------:R-:W-:Y:S01]  /*19e0*/  ULEA UR7, UR6, UR5, 0x7 ;  /* 0x0000000506077291 */ /* 0x000fe2000f8e383f */
[----:B------:R-:W-:Y:S01]  /*19f0*/  WARPGROUP.ARRIVE ;  /* 0x00000000000079c5 */ /* 0x000fe20000000000 */
[----:B------:R-:W-:Y:S01]  /*1a00*/  UIMAD UR12, UR6, 0x600, UR4 ;  /* 0x00000600060c78a4 */ /* 0x000fe2000f8e0204 */
[----:B------:R-:W-:Y:S01]  /*1a10*/  UMOV UR11, 0x80000020 ;  /* 0x80000020000b7882 */ /* 0x000fe20000000000 */
[----:B------:R-:W-:Y:S02]  /*1a20*/  UMOV UR9, 0x80000020 ;  /* 0x8000002000097882 */ /* 0x000fe40000000000 */
[----:B------:R-:W-:Y:S01]  /*1a30*/  UIADD3 UR13, UR12, 0x200, URZ ;  /* 0x000002000c0d7890 */ /* 0x000fe2000fffe03f */
[----:B------:R-:W-:Y:S02]  /*1a40*/  UMOV UR10, UR7 ;  /* 0x00000007000a7c82 */ /* 0x000fe40008000000 */
[----:B------:R-:W-:Y:S01]  /*1a50*/  UMOV UR8, UR12 ;  /* 0x0000000c00087c82 */ /* 0x000fe20008000000 */
[----:B------:R-:W-:Y:S01]  /*1a60*/  UIADD3 UR14, UR12, 0x400, URZ ;  /* 0x000004000c0e7890 */ /* 0x000fe2000fffe03f */
[----:B------:R-:W-:Y:S01]  /*1a70*/  HGMMA.64x32x16.F32 R56, gdesc[UR8], R56, gsb0 ;  /* 0x00600000083879f0 */ /* 0x000fe20008000838 */
[----:B------:R-:W-:Y:S01]  /*1a80*/  UMOV UR9, 0x80000020 ;  /* 0x8000002000097882 */ /* 0x000fe20000000000 */
[----:B------:R-:W-:Y:S01]  /*1a90*/  UMOV UR8, UR13 ;  /* 0x0000000d00087c82 */ /* 0x000fe20008000000 */
[----:B------:R-:W-:-:S02]  /*1aa0*/  WARPGROUP.DEPBAR.LE gsb0, 0x0 ;  /* 0x00008000000079c5 */ /* 0x000fc40000010000 */
[----:B------:R-:W-:-:S06]  /*1ab0*/  WARPGROUP.ARRIVE ;  /* 0x00000000000079c5 */ /* 0x000fcc0000000000 */
[----:B------:R-:W-:Y:S01]  /*1ac0*/  HGMMA.64x32x16.F32 R40, gdesc[UR8], R40, gsb0 ;  /* 0x00600000082879f0 */ /* 0x000fe20008000828 */
[----:B------:R-:W-:Y:S01]  /*1ad0*/  UMOV UR8, UR14 ;  /* 0x0000000e00087c82 */ /* 0x000fe20008000000 */
[----:B------:R-:W-:Y:S01]  /*1ae0*/  UMOV UR9, 0x80000020 ;  /* 0x8000002000097882 */ /* 0x000fe20000000000 */
[----:B------:R-:W-:Y:S02]  /*1af0*/  WARPGROUP.DEPBAR.LE gsb0, 0x0 ;  /* 0x00008000000079c5 */ /* 0x000fe40000010000 */
[----:B------:R-:W-:-:S06]  /*1b00*/  WARPGROUP.ARRIVE ;  /* 0x00000000000079c5 */ /* 0x000fcc0000000000 */
[----:B------:R-:W-:Y:S01]  /*1b10*/  HGMMA.64x32x16.F32 R24, gdesc[UR8], R24, gsb0 ;  /* 0x00600000081879f0 */ /* 0x000fe20008000818 */
        /* <DEDUP_REMOVED lines=21> */
[----:B------:R-:W-:Y:S01]  /*1c70*/  BPT.TRAP 0x1 ;  /* 0x000000040000795c */ /* 0x000fe20000300000 */
.L_x_28:
[----:B------:R-:W-:-:S13]  /*1c80*/  ISETP.NE.AND P1, PT, R23, RZ, PT ;  /* 0x000000ff1700720c */ /* 0x000fda0003f25270 */
[----:B01----:R-:W-:-:S05]  /*1c90*/  @P1 LEA R5, R4, UR41, 0x3 ;  /* 0x0000002904051c11 */ /* 0x003fca000f8e18ff */
[----:B------:R-:W-:-:S05]  /*1ca0*/  @P1 VIADD R5, R5, 0x40 ;  /* 0x0000004005051836 */ /* 0x000fca0000000000 */
[----:B------:R-:W-:-:S04]  /*1cb0*/  @P1 PRMT R5, R22, 0x654, R5 ;  /* 0x0000065416051816 */ /* 0x000fc80000000005 */
[----:B------:R0:W-:Y:S01]  /*1cc0*/  @P1 SYNCS.ARRIVE.TRANS64.RED.A1T0 RZ, [R5+URZ], RZ ;  /* 0x000000ff05ff19a7 */ /* 0x0001e2000810043f */
[----:B------:R-:W-:-:S13]  /*1cd0*/  ISETP.GT.U32.AND P1, PT, R19, 0x1, PT ;  /* 0x000000011300780c */ /* 0x000fda0003f24070 */
[----:B0-----:R-:W-:Y:S05]  /*1ce0*/  @P1 BRA `(.L_x_29) ;  /* 0x0000000000041947 */ /* 0x001fea0003800000 */
[----:B------:R-:W-:Y:S01]  /*1cf0*/  BPT.TRAP 0x1 ;  /* 0x000000040000795c */ /* 0x000fe20000300000 */
.L_x_29:
[----:B------:R-:W-:Y:S01]  /*1d00*/  UIADD3 UR6, UR6, 0x1, URZ ;  /* 0x0000000106067890 */ /* 0x000fe2000fffe03f */
[C---:B------:R-:W-:Y:S01]  /*1d10*/  ISETP.GT.AND P2, PT, R3.reuse, 0x1, PT ;  /* 0x000000010300780c */ /* 0x040fe20003f44270 */
[----:B------:R-:W-:Y:S02]  /*1d20*/  VIADD R4, R4, 0x1 ;  /* 0x0000000104047836 */ /* 0x000fe40000000000 */
[----:B------:R-:W-:Y:S01]  /*1d30*/  UISETP.NE.AND UP0, UPT, UR6, 0x8, UPT ;  /* 0x000000080600788c */ /* 0x000fe2000bf05270 */
[----:B------:R-:W-:Y:S02]  /*1d40*/  VIADD R3, R3, 0xffffffff ;  /* 0xffffffff03037836 */ /* 0x000fe40000000000 */
[C---:B------:R-:W-:Y:S01]  /*1d50*/  ISETP.NE.AND P1, PT, R4.reuse, 0x8, PT ;  /* 0x000000080400780c */ /* 0x040fe20003f25270 */
[----:B------:R-:W-:Y:S02]  /*1d60*/  USEL UR7, URZ, 0x1, UP0 ;  /* 0x000000013f077887 */ /* 0x000fe40008000000 */
[----:B------:R-:W-:Y:S01]  /*1d70*/  USEL UR6, UR6, URZ, UP0 ;  /* 0x0000003f06067287 */ /* 0x000fe20008000000 */
[----:B------:R-:W-:-:S03]  /*1d80*/  SEL R4, R4, RZ, P1 ;  /* 0x000000ff04047207 */ /* 0x000fc60000800000 */
[----:B------:R-:W-:Y:S01]  /*1d90*/  LOP3.LUT R7, R7, UR7, RZ, 0x3c, !PT ;  /* 0x0000000707077c12 */ /* 0x000fe2000f8e3cff */
[----:B------:R-:W-:Y:S07]  /*1da0*/  @P2 BRA `(.L_x_30) ;  /* 0xfffffff800e42947 */ /* 0x000fee000383ffff */
.L_x_23:
[----:B------:R-:W2:Y:S02]  /*1db0*/  LDC R3, c[0x0][0x28c] ;  /* 0x0000a300ff037b82 */ /* 0x000ea40000000800 */
[----:B--2---:R-:W-:-:S13]  /*1dc0*/  ISETP.GE.AND P1, PT, R3, 0x1, PT ;  /* 0x000000010300780c */ /* 0x004fda0003f26270 */
[----:B------:R-:W-:Y:S05]  /*1dd0*/  @!P1 BRA `(.L_x_31) ;  /* 0x0000000000349947 */ /* 0x000fea0003800000 */
[----:B------:R-:W-:Y:S05]  /*1de0*/  @!P0 BRA `(.L_x_32) ;  /* 0x0000000000048947 */ /* 0x000fea0003800000 */
[----:B------:R-:W-:Y:S01]  /*1df0*/  BPT.TRAP 0x1 ;  /* 0x000000040000795c */ /* 0x000fe20000300000 */
.L_x_32:
[----:B------:R-:W-:Y:S01]  /*1e00*/  ISETP.NE.AND P0, PT, R23, RZ, PT ;  /* 0x000000ff1700720c */ /* 0x000fe20003f05270 */
[----:B------:R-:W-:-:S12]  /*1e10*/  IMAD.U32 R3, RZ, RZ, UR41 ;  /* 0x00000029ff037e24 */ /* 0x000fd8000f8e00ff */
[----:B------:R-:W-:-:S04]  /*1e20*/  @P0 VIADD R0, R0, UR39 ;  /* 0x0000002700000c36 */ /* 0x000fc80008000000 */
[----:B------:R-:W-:-:S05]  /*1e30*/  @P0 IMAD.SHL.U32 R0, R0, 0x8, RZ ;  /* 0x0000000800000824 */ /* 0x000fca00078e00ff */
[----:B------:R-:W-:-:S04]  /*1e40*/  @P0 LOP3.LUT R0, R0, 0x38, RZ, 0xc0, !PT ;  /* 0x0000003800000812 */ /* 0x000fc800078ec0ff */
[----:B------:R-:W-:-:S04]  /*1e50*/  @P0 IADD3 R3, R3, 0x40, R0 ;  /* 0x0000004003030810 */ /* 0x000fc80007ffe000 */
[----:B------:R-:W-:-:S04]  /*1e60*/  @P0 PRMT R3, R22, 0x654, R3 ;  /* 0x0000065416030816 */ /* 0x000fc80000000003 */
[----:B------:R2:W-:Y:S01]  /*1e70*/  @P0 SYNCS.ARRIVE.TRANS64.RED.A1T0 RZ, [R3+URZ], RZ ;  /* 0x000000ff03ff09a7 */ /* 0x0005e2000810043f */
[----:B------:R-:W-:-:S13]  /*1e80*/  ISETP.GT.U32.AND P0, PT, R19, 0x1, PT ;  /* 0x000000011300780c */ /* 0x000fda0003f04070 */
[----:B--2---:R-:W-:Y:S05]  /*1e90*/  @P0 BRA `(.L_x_31) ;  /* 0x0000000000040947 */ /* 0x004fea0003800000 */
[----:B------:R-:W-:Y:S01]  /*1ea0*/  BPT.TRAP 0x1 ;  /* 0x000000040000795c */ /* 0x000fe20000300000 */
.L_x_31:
[----:B------:R-:W2:Y:S01]  /*1eb0*/  LDC R6, c[0x0][0x288] ;  /* 0x0000a200ff067b82 */ /* 0x000ea20000000800 */
[--C-:B------:R-:W-:Y:S01]  /*1ec0*/  SHF.R.U32.HI R0, RZ, 0x2, R18.reuse ;  /* 0x00000002ff007819 */ /* 0x100fe20000011612 */
[----:B------:R-:W-:Y:S01]  /*1ed0*/  UIADD3 UR39, UR40, UR39, URZ ;  /* 0x0000002728277290 */ /* 0x000fe2000fffe03f */
[----:B01----:R-:W-:Y:S01]  /*1ee0*/  SHF.R.U32.HI R5, RZ, 0x7, R18 ;  /* 0x00000007ff057819 */ /* 0x003fe20000011612 */
[----:B------:R-:W-:Y:S01]  /*1ef0*/  IMAD.SHL.U32 R9, R76, 0x20, RZ ;  /* 0x000000204c097824 */ /* 0x000fe200078e00ff */
[----:B------:R-:W-:Y:S01]  /*1f00*/  LOP3.LUT R3, R0, 0x7, RZ, 0xc0, !PT ;  /* 0x0000000700037812 */ /* 0x000fe200078ec0ff */
[----:B------:R-:W-:Y:S01]  /*1f10*/  USHF.R.U32.HI UR4, URZ, 0x3, UR39 ;  /* 0x000000033f047899 */ /* 0x000fe20008011627 */
[----:B------:R-:W-:Y:S01]  /*1f20*/  LOP3.LUT R0, R5, 0x1, RZ, 0xc0, !PT ;  /* 0x0000000105007812 */ /* 0x000fe200078ec0ff */
[C---:B------:R-:W-:Y:S01]  /*1f30*/  IMAD.SHL.U32 R14, R18.reuse, 0x2, RZ ;  /* 0x00000002120e7824 */ /* 0x040fe200078e00ff */
[C---:B------:R-:W-:Y:S01]  /*1f40*/  LOP3.LUT R4, R18.reuse, 0x60, RZ, 0xc0, !PT ;  /* 0x0000006012047812 */ /* 0x040fe200078ec0ff */
[----:B------:R-:W-:Y:S01]  /*1f50*/  ULOP3.LUT UR4, UR4, 0x1, URZ, 0xc0, !UPT ;  /* 0x0000000104047892 */ /* 0x000fe2000f8ec03f */
[----:B------:R-:W-:Y:S01]  /*1f60*/  LOP3.LUT R5, R18, 0x3, RZ, 0xc0, !PT ;  /* 0x0000000312057812 */ /* 0x000fe200078ec0ff */
[----:B------:R-:W-:Y:S01]  /*1f70*/  IMAD.SHL.U32 R8, R0, 0x40, RZ ;  /* 0x0000004000087824 */ /* 0x000fe200078e00ff */
[----:B------:R-:W-:Y:S01]  /*1f80*/  SHF.R.U32.HI R4, RZ, 0x1, R4 ;  /* 0x00000001ff047819 */ /* 0x000fe20000011604 */
[----:B------:R-:W-:Y:S01]  /*1f90*/  ULDC UR8, c[0x0][0x284] ;  /* 0x0000a10000087ab9 */ /* 0x000fe20000000800 */
[----:B------:R-:W-:Y:S01]  /*1fa0*/  UISETP.GT.U32.AND UP1, UPT, UR39, 0x7, UPT ;  /* 0x000000072700788c */ /* 0x000fe2000bf24070 */
[----:B------:R-:W-:Y:S01]  /*1fb0*/  SHF.R.S32.HI R77, RZ, 0x1f, R75 ;  /* 0x0000001fff4d7819 */ /* 0x000fe2000001144b */
[----:B------:R-:W-:Y:S01]  /*1fc0*/  UISETP.NE.U32.AND UP0, UPT, UR4, 0x1, UPT ;  /* 0x000000010400788c */ /* 0x000fe2000bf05070 */
[--C-:B------:R-:W-:Y:S01]  /*1fd0*/  IADD3 R7, RZ, -R4, -R3.reuse ;  /* 0x80000004ff077210 */ /* 0x100fe20007ffe803 */
[----:B------:R-:W-:Y:S01]  /*1fe0*/  ULDC.64 UR6, c[0x0][0x5d0] ;  /* 0x0001740000067ab9 */ /* 0x000fe20000000a00 */
[----:B------:R-:W-:Y:S01]  /*1ff0*/  LOP3.LUT R3, R8, 0x40, R3, 0xe2, !PT ;  /* 0x0000004008037812 */ /* 0x000fe200078ee203 */
[----:B------:R-:W-:Y:S01]  /*2000*/  UISETP.LT.U32.AND UP1, UPT, UR40, 0x8, UP1 ;  /* 0x000000082800788c */ /* 0x000fe20008f21070 */
[----:B------:R-:W-:Y:S01]  /*2010*/  LOP3.LUT R14, R9, 0x6, R14, 0xf8, !PT ;  /* 0x00000006090e7812 */ /* 0x000fe200078ef80e */
[----:B------:R-:W-:Y:S01]  /*2020*/  UISETP.GT.U32.AND UP0, UPT, UR40, 0x7, !UP0 ;  /* 0x000000072800788c */ /* 0x000fe2000c704070 */
[----:B--2---:R-:W-:Y:S01]  /*2030*/  IMAD R8, R5, -0x2, R6 ;  /* 0xfffffffe05087824 */ /* 0x004fe200078e0206 */
[----:B------:R-:W-:Y:S01]  /*2040*/  ISETP.GE.AND P0, PT, R9, R6, PT ;  /* 0x000000060900720c */ /* 0x000fe20003f06270 */
[C---:B------:R-:W-:Y:S01]  /*2050*/  IMAD R5, R74.reuse, 0x180, RZ ;  /* 0x000001804a057824 */ /* 0x040fe200078e02ff */
[----:B------:R-:W-:Y:S01]  /*2060*/  SHF.R.S32.HI R15, RZ, 0x1f, R14 ;  /* 0x0000001fff0f7819 */ /* 0x000fe2000001140e */
[----:B------:R-:W-:Y:S01]  /*2070*/  IMAD R6, R77, UR6, RZ ;  /* 0x000000064d067c24 */ /* 0x000fe2000f8e02ff */
[----:B------:R-:W-:Y:S01]  /*2080*/  USEL UR5, URZ, 0x1, !UP1 ;  /* 0x000000013f057887 */ /* 0x000fe2000c800000 */
[----:B------:R-:W-:Y:S01]  /*2090*/  IMAD.WIDE R10, R74, 0x180, RZ ;  /* 0x000001804a0a7825 */ /* 0x000fe200078e02ff */
[----:B------:R-:W-:Y:S01]  /*20a0*/  ISETP.GE.OR P0, PT, R5, UR8, P0 ;  /* 0x0000000805007c0c */ /* 0x000fe20008706670 */
[----:B------:R-:W-:-:S02]  /*20b0*/  USEL UR4, URZ, 0x1, !UP0 ;  /* 0x000000013f047887 */ /* 0x000fc4000c000000 */
[----:B------:R-:W-:Y:S01]  /*20c0*/  IMAD R0, R0, -0x40, R7 ;  /* 0xffffffc000007824 */ /* 0x000fe200078e0207 */
[----:B------:R-:W-:Y:S01]  /*20d0*/  LOP3.LUT R89, R10, R3, R4, 0xfe, !PT ;  /* 0x000000030a597212 */ /* 0x000fe200078efe04 */
[C---:B------:R-:W-:Y:S01]  /*20e0*/  IMAD R13, R75.reuse, UR7, R6 ;  /* 0x000000074b0d7c24 */ /* 0x040fe2000f8e0206 */
[----:B------:R-:W-:Y:S01]  /*20f0*/  ULOP3.LUT UR39, UR39, 0x7, URZ, 0xc0, !UPT ;  /* 0x0000000727277892 */ /* 0x000fe2000f8ec03f */
[----:B------:R-:W-:Y:S01]  /*2100*/  IMAD.WIDE.U32 R6, R75, UR6, R14 ;  /* 0x000000064b067c25 */ /* 0x000fe2000f8e000e */
[----:B------:R-:W-:Y:S01]  /*2110*/  ULOP3.LUT UR38, UR4, UR38, UR5, 0x96, !UPT ;  /* 0x0000002604267292 */ /* 0x000fe2000f8e9605 */
[----:B------:R-:W-:Y:S02]  /*2120*/  IADD3 R4, -R5, UR8, R0 ;  /* 0x0000000805047c10 */ /* 0x000fe4000fffe100 */
[----:B------:R-:W-:Y:S02]  /*2130*/  IMAD.IADD R7, R7, 0x1, R13 ;  /* 0x0000000107077824 */ /* 0x000fe400078e020d */
[----:B------:R-:W-:-:S02]  /*2140*/  IMAD.IADD R0, R8, 0x1, -R9 ;  /* 0x0000000108007824 */ /* 0x000fc400078e0a09 */
[----:B------:R-:W-:Y:S01]  /*2150*/  IMAD.MOV.U32 R3, RZ, RZ, -0x1 ;  /* 0xffffffffff037424 */ /* 0x000fe200078e00ff */
[----:B------:R-:W-:Y:S06]  /*2160*/  @P0 BRA `(.L_x_33) ;  /* 0x0000003800b00947 */ /* 0x000fec0003800000 */
[----:B------:R-:W0:Y:S01]  /*2170*/  LDC.64 R8, c[0x0][0x5c8] ;  /* 0x00017200ff087b82 */ /* 0x000e220000000a00 */
[----:B-----5:R-:W-:Y:S01]  /*2180*/  FSETP.NEU.AND P0, PT, R73, RZ, PT ;  /* 0x000000ff4900720b */ /* 0x020fe20003f0d000 */
[----:B------:R-:W-:Y:S01]  /*2190*/  BSSY B0, `(.L_x_33) ;  /* 0x00003a9000007945 */ /* 0x000fe20003800000 */
[----:B------:R-:W-:-:S04]  /*21a0*/  ISETP.GT.AND P1, PT, R4, RZ, PT ;  /* 0x000000ff0400720c */ /* 0x000fc80003f24270 */
[----:B------:R-:W-:Y:S01]  /*21b0*/  ISETP.GT.AND P2, PT, R0, RZ, P1 ;  /* 0x000000ff0000720c */ /* 0x000fe20000f44270 */
[-C--:B0-----:R-:W-:Y:S02]  /*21c0*/  IMAD R12, R11, R8.reuse, RZ ;  /* 0x000000080b0c7224 */ /* 0x081fe400078e02ff */
[----:B------:R-:W-:-:S04]  /*21d0*/  IMAD.WIDE.U32 R80, R89, R8, R6 ;  /* 0x0000000859507225 */ /* 0x000fc800078e0006 */
[----:B------:R-:W-:-:S04]  /*21e0*/  IMAD R5, R89, R9, R12 ;  /* 0x0000000959057224 */ /* 0x000fc800078e020c */
[----:B------:R-:W-:Y:S01]  /*21f0*/  IMAD.IADD R91, R81, 0x1, R5 ;  /* 0x00000001515b7824 */ /* 0x000fe200078e0205 */
[----:B------:R-:W-:Y:S06]  /*2200*/  @!P0 BRA `(.L_x_34) ;  /* 0x0000002800388947 */ /* 0x000fec0003800000 */
[----:B------:R-:W0:Y:S01]  /*2210*/  LDC.64 R84, c[0x0][0x5b8] ;  /* 0x00016e00ff547b82 */ /* 0x000e220000000a00 */
[----:B------:R-:W-:-:S07]  /*2220*/  ULDC.64 UR4, c[0x0][0x5c0] ;  /* 0x0001700000047ab9 */ /* 0x000fce0000000a00 */
[----:B------:R-:W1:Y:S08]  /*2230*/  LDC.64 R20, c[0x0][0x5b0] ;  /* 0x00016c00ff147b82 */ /* 0x000e700000000a00 */
[----:B------:R-:W2:Y:S01]  /*2240*/  LDC.64 R86, c[0x0][0x5a8] ;  /* 0x00016a00ff567b82 */ /* 0x000ea20000000a00 */
[-C--:B0-----:R-:W-:Y:S02]  /*2250*/  IMAD R6, R77, R84.reuse, RZ ;  /* 0x000000544d067224 */ /* 0x081fe400078e02ff */
[----:B------:R-:W-:-:S04]  /*2260*/  IMAD.WIDE.U32 R82, R75, R84, R14 ;  /* 0x000000544b527225 */ /* 0x000fc800078e000e */
[----:B------:R-:W-:Y:S02]  /*2270*/  IMAD R81, R75, R85, R6 ;  /* 0x000000554b517224 */ /* 0x000fe400078e0206 */
[-C--:B-1----:R-:W-:Y:S02]  /*2280*/  IMAD R10, R11, R20.reuse, RZ ;  /* 0x000000140b0a7224 */ /* 0x082fe400078e02ff */
[----:B------:R-:W-:Y:S02]  /*2290*/  IMAD.IADD R13, R83, 0x1, R81 ;  /* 0x00000001530d7824 */ /* 0x000fe400078e0251 */
[----:B------:R-:W-:Y:S02]  /*22a0*/  IMAD.MOV.U32 R12, RZ, RZ, R82 ;  /* 0x000000ffff0c7224 */ /* 0x000fe400078e0052 */
[C---:B------:R-:W-:Y:S02]  /*22b0*/  IMAD R85, R89.reuse, R21, R10 ;  /* 0x0000001559557224 */ /* 0x040fe400078e020a */
[----:B------:R-:W-:-:S04]  /*22c0*/  IMAD.WIDE.U32 R10, R89, R20, R12 ;  /* 0x00000014590a7225 */ /* 0x000fc800078e000c */
[----:B------:R-:W-:Y:S01]  /*22d0*/  IMAD.IADD R5, R11, 0x1, R85 ;  /* 0x000000010b057824 */ /* 0x000fe200078e0255 */
[----:B--2---:R-:W-:-:S04]  /*22e0*/  LEA R6, P0, R10, R86, 0x1 ;  /* 0x000000560a067211 */ /* 0x004fc800078008ff */
[----:B------:R-:W-:-:S05]  /*22f0*/  LEA.HI.X R7, R10, R87, R5, 0x1, P0 ;  /* 0x000000570a077211 */ /* 0x000fca00000f0c05 */
[----:B------:R-:W2:Y:S01]  /*2300*/  @P2 LDG.E.LTC128B.U16 R5, desc[UR36][R6.64] ;  /* 0x0000002406052981 */ /* 0x000ea2000c1e1520 */
[----:B------:R-:W-:Y:S01]  /*2310*/  IMAD.WIDE.U32 R76, R89, R20, R14 ;  /* 0x00000014594c7225 */ /* 0x000fe200078e000e */
[----:B------:R-:W-:Y:S01]  /*2320*/  ISETP.GT.AND P3, PT, R0, 0x1, P1 ;  /* 0x000000010000780c */ /* 0x000fe20000f64270 */
[----:B------:R-:W-:Y:S02]  /*2330*/  BSSY B1, `(.L_x_35) ;  /* 0x0000011000017945 */ /* 0x000fe40003800000 */
[----:B------:R-:W-:Y:S02]  /*2340*/  IMAD.IADD R77, R85, 0x1, R77 ;  /* 0x00000001554d7824 */ /* 0x000fe400078e024d */
[----:B------:R-:W-:-:S04]  /*2350*/  IMAD.WIDE.U32 R78, R75, R84, R76 ;  /* 0x000000544b4e7225 */ /* 0x000fc800078e004c */
[----:B--2---:R-:W-:-:S05]  /*2360*/  HADD2.F32 R10, -RZ, R5.H0_H0 ;  /* 0x20000005ff0a7230 */ /* 0x004fca0000004100 */
[----:B------:R-:W-:Y:S01]  /*2370*/  FMUL R11, R10, R73 ;  /* 0x000000490a0b7220 */ /* 0x000fe20000400000 */
[----:B------:R-:W-:-:S03]  /*2380*/  LEA R10, P0, R80, UR4, 0x1 ;  /* 0x00000004500a7c11 */ /* 0x000fc6000f8008ff */
[----:B------:R-:W-:Y:S01]  /*2390*/  FFMA R11, R56, R72, R11 ;  /* 0x00000048380b7223 */ /* 0x000fe2000000000b */
[----:B------:R-:W-:Y:S01]  /*23a0*/  IMAD.IADD R56, R81, 0x1, R79 ;  /* 0x0000000151387824 */ /* 0x000fe200078e024f */
[----:B------:R-:W-:-:S03]  /*23b0*/  SHF.L.U64.HI R79, R20, 0x3, R21 ;  /* 0x00000003144f7819 */ /* 0x000fc60000010215 */
[----:B------:R-:W-:Y:S02]  /*23c0*/  F2FP.F16.F32.PACK_AB R74, RZ, R11 ;  /* 0x0000000bff4a723e */ /* 0x000fe400000000ff */
[----:B------:R-:W-:Y:S02]  /*23d0*/  LEA.HI.X R11, R80, UR5, R91, 0x1, P0 ;  /* 0x00000005500b7c11 */ /* 0x000fe400080f0c5b */
[----:B------:R-:W-:-:S03]  /*23e0*/  LEA R76, P0, R78, R86, 0x1 ;  /* 0x000000564e4c7211 */ /* 0x000fc600078008ff */
[----:B------:R0:W-:Y:S01]  /*23f0*/  @P2 STG.E.U16 desc[UR36][R10.64], R74 ;  /* 0x0000004a0a002986 */ /* 0x0001e2000c101524 */
[----:B------:R-:W-:Y:S01]  /*2400*/  LEA.HI.X R77, R78, R87, R56, 0x1, P0 ;  /* 0x000000574e4d7211 */ /* 0x000fe200000f0c38 */
[----:B------:R-:W-:Y:S01]  /*2410*/  IMAD.SHL.U32 R78, R20, 0x8, RZ ;  /* 0x00000008144e7824 */ /* 0x000fe200078e00ff */
[----:B------:R-:W-:Y:S07]  /*2420*/  @!P3 BRA `(.L_x_36) ;  /* 0x000000000004b947 */ /* 0x000fee0003800000 */
[----:B------:R1:W5:Y:S02]  /*2430*/  LDG.E.LTC128B.U16 R5, desc[UR36][R76.64+0x2] ;  /* 0x000002244c057981 */ /* 0x000364000c1e1520 */
.L_x_36:
[----:B------:R-:W-:Y:S05]  /*2440*/  BSYNC B1 ;  /* 0x0000000000017941 */ /* 0x000fea0003800000 */
.L_x_35:
[----:B-----5:R-:W-:Y:S01]  /*2450*/  HADD2.F32 R12, -RZ, R5.H0_H0 ;  /* 0x20000005ff0c7230 */ /* 0x020fe20000004100 */
[----:B------:R-:W-:Y:S01]  /*2460*/  ISETP.GT.AND P0, PT, R4, 0x8, PT ;  /* 0x000000080400780c */ /* 0x000fe20003f04270 */
[----:B------:R-:W-:-:S04]  /*2470*/  IMAD.WIDE.U32 R78, R89, R20, R78 ;  /* 0x00000014594e7225 */ /* 0x000fc800078e004e */
[----:B------:R-:W-:Y:S01]  /*2480*/  FMUL R12, R12, R73 ;  /* 0x000000490c0c7220 */ /* 0x000fe20000400000 */
[----:B------:R-:W-:Y:S01]  /*2490*/  IMAD.IADD R85, R85, 0x1, R79 ;  /* 0x0000000155557824 */ /* 0x000fe200078e024f */
[----:B------:R-:W-:Y:S02]  /*24a0*/  IADD3 R82, P4, R82, R78, RZ ;  /* 0x0000004e52527210 */ /* 0x000fe40007f9e0ff */
[----:B------:R-:W-:Y:S01]  /*24b0*/  FFMA R57, R57, R72, R12 ;  /* 0x0000004839397223 */ /* 0x000fe2000000000c */
[----:B------:R-:W-:Y:S02]  /*24c0*/  ISETP.GT.AND P2, PT, R0, RZ, P0 ;  /* 0x000000ff0000720c */ /* 0x000fe40000744270 */
[----:B------:R-:W-:Y:S01]  /*24d0*/  IMAD.X R13, R85, 0x1, R13, P4 ;  /* 0x00000001550d7824 */ /* 0x000fe200020e060d */
[----:B------:R-:W-:Y:S02]  /*24e0*/  LEA R12, P4, R82, R86, 0x1 ;  /* 0x00000056520c7211 */ /* 0x000fe400078808ff */
[----:B------:R-:W-:-:S02]  /*24f0*/  F2FP.F16.F32.PACK_AB R57, RZ, R57 ;  /* 0x00000039ff39723e */ /* 0x000fc400000000ff */
[----:B------:R-:W-:Y:S02]  /*2500*/  PRMT R79, R5, 0x7610, R79 ;  /* 0x00007610054f7816 */ /* 0x000fe4000000004f */
[----:B------:R-:W-:Y:S02]  /*2510*/  PRMT R80, R57, 0x7610, R80 ;  /* 0x0000761039507816 */ /* 0x000fe40000000050 */
[----:B------:R-:W-:-:S03]  /*2520*/  LEA.HI.X R13, R82, R87, R13, 0x1, P4 ;  /* 0x00000057520d7211 */ /* 0x000fc600020f0c0d */
[----:B------:R2:W-:Y:S04]  /*2530*/  @P3 STG.E.U16 desc[UR36][R10.64+0x2], R80 ;  /* 0x000002500a003986 */ /* 0x0005e8000c101524 */
[----:B------:R-:W3:Y:S01]  /*2540*/  @P2 LDG.E.LTC128B.U16 R79, desc[UR36][R12.64] ;  /* 0x000000240c4f2981 */ /* 0x000ee2000c1e1520 */
[----:B------:R-:W-:Y:S01]  /*2550*/  IADD3 R14, P3, R14, R78, RZ ;  /* 0x0000004e0e0e7210 */ /* 0x000fe20007f7e0ff */
[----:B------:R-:W-:Y:S04]  /*2560*/  BSSY B1, `(.L_x_37) ;  /* 0x0000011000017945 */ /* 0x000fe80003800000 */
[----:B------:R-:W-:Y:S01]  /*2570*/  IMAD.X R15, R15, 0x1, R85, P3 ;  /* 0x000000010f0f7824 */ /* 0x000fe200018e0655 */
[----:B------:R-:W-:Y:S01]  /*2580*/  ISETP.GT.AND P3, PT, R0, 0x1, P0 ;  /* 0x000000010000780c */ /* 0x000fe20000764270 */
[----:B0-----:R-:W-:Y:S01]  /*2590*/  IMAD.WIDE.U32 R74, R75, R84, R14 ;  /* 0x000000544b4a7225 */ /* 0x001fe200078e000e */
[----:B------:R-:W-:-:S02]  /*25a0*/  SHF.L.U64.HI R15, R8, 0x4, R9 ;  /* 0x00000004080f7819 */ /* 0x000fc40000010209 */
[----:B------:R-:W-:Y:S01]  /*25b0*/  LEA R14, P4, R8, R10, 0x4 ;  /* 0x0000000a080e7211 */ /* 0x000fe200078820ff */
[----:B------:R-:W-:-:S04]  /*25c0*/  IMAD.IADD R57, R81, 0x1, R75 ;  /* 0x0000000151397824 */ /* 0x000fc800078e024b */
[----:B------:R-:W-:Y:S02]  /*25d0*/  IMAD.X R15, R15, 0x1, R11, P4 ;  /* 0x000000010f0f7824 */ /* 0x000fe400020e060b */
[----:B---3--:R-:W-:-:S05]  /*25e0*/  HADD2.F32 R56, -RZ, R79.H0_H0 ;  /* 0x2000004fff387230 */ /* 0x008fca0000004100 */
[----:B------:R-:W-:Y:S01]  /*25f0*/  FMUL R5, R56, R73 ;  /* 0x0000004938057220 */ /* 0x000fe20000400000 */
[----:B------:R-:W-:-:S03]  /*2600*/  LEA R56, P5, R74, R86, 0x1 ;  /* 0x000000564a387211 */ /* 0x000fc600078a08ff */
[----:B------:R-:W-:Y:S01]  /*2610*/  FFMA R5, R58, R72, R5 ;  /* 0x000000483a057223 */ /* 0x000fe20000000005 */
[----:B------:R-:W-:-:S04]  /*2620*/  LEA.HI.X R57, R74, R87, R57, 0x1, P5 ;  /* 0x000000574a397211 */ /* 0x000fc800028f0c39 */
[----:B------:R-:W-:-:S05]  /*2630*/  F2FP.F16.F32.PACK_AB R5, RZ, R5 ;  /* 0x00000005ff05723e */ /* 0x000fca00000000ff */
[----:B------:R2:W-:Y:S01]  /*2640*/  @P2 STG.E.U16 desc[UR36][R14.64], R5 ;  /* 0x000000050e002986 */ /* 0x0005e2000c101524 */
[----:B------:R-:W-:Y:S05]  /*2650*/  @!P3 BRA `(.L_x_38) ;  /* 0x000000000004b947 */ /* 0x000fea0003800000 */
[----:B------:R0:W5:Y:S02]  /*2660*/  LDG.E.LTC128B.U16 R79, desc[UR36][R56.64+0x2] ;  /* 0x00000224384f7981 */ /* 0x000164000c1e1520 */
.L_x_38:
[----:B------:R-:W-:Y:S05]  /*2670*/  BSYNC B1 ;  /* 0x0000000000017941 */ /* 0x000fea0003800000 */
.L_x_37:
[----:B-----5:R-:W-:Y:S01]  /*2680*/  HADD2.F32 R58, -RZ, R79.H0_H0 ;  /* 0x2000004fff3a7230 */ /* 0x020fe20000004100 */
[----:B------:R-:W-:Y:S01]  /*2690*/  ISETP.GT.AND P2, PT, R0, 0x8, P1 ;  /* 0x000000080000780c */ /* 0x000fe20000f44270 */
[----:B------:R-:W-:Y:S03]  /*26a0*/  BSSY B1, `(.L_x_39) ;  /* 0x0000007000017945 */ /* 0x000fe60003800000 */
[----:B------:R-:W-:-:S04]  /*26b0*/  FMUL R58, R58, R73 ;  /* 0x000000493a3a7220 */ /* 0x000fc80000400000 */
[----:B------:R-:W-:-:S05]  /*26c0*/  FFMA R58, R59, R72, R58 ;  /* 0x000000483b3a7223 */ /* 0x000fca000000003a */
[----:B------:R-:W-:-:S05]  /*26d0*/  F2FP.F16.F32.PACK_AB R58, RZ, R58 ;  /* 0x0000003aff3a723e */ /* 0x000fca00000000ff */
[----:B------:R3:W-:Y:S01]  /*26e0*/  @P3 STG.E.U16 desc[UR36][R14.64+0x2], R58 ;  /* 0x0000023a0e003986 */ /* 0x0007e2000c101524 */
[----:B------:R-:W-:Y:S05]  /*26f0*/  @!P2 BRA `(.L_x_40) ;  /* 0x000000000004a947 */ /* 0x000fea0003800000 */
[----:B------:R4:W5:Y:S02]  /*2700*/  LDG.E.LTC128B.U16 R79, desc[UR36][R76.64+0x10] ;  /* 0x000010244c4f7981 */ /* 0x000964000c1e1520 */
.L_x_40:
[----:B------:R-:W-:Y:S05]  /*2710*/  BSYNC B1 ;  /* 0x0000000000017941 */ /* 0x000fea0003800000 */
.L_x_39:
[----:B---3-5:R-:W-:Y:S01]  /*2720*/  HADD2.F32 R58, -RZ, R79.H0_H0 ;  /* 0x2000004fff3a7230 */ /* 0x028fe20000004100 */
[----:B------:R-:W-:Y:S01]  /*2730*/  ISETP.GT.AND P3, PT, R0, 0x9, P1 ;  /* 0x000000090000780c */ /* 0x000fe20000f64270 */
[----:B------:R-:W-:Y:S03]  /*2740*/  BSSY B1, `(.L_x_41) ;  /* 0x0000007000017945 */ /* 0x000fe60003800000 */
[----:B--2---:R-:W-:-:S04]  /*2750*/  FMUL R5, R58, R73 ;  /* 0x000000493a057220 */ /* 0x004fc80000400000 */
[----:B------:R-:W-:-:S05]  /*2760*/  FFMA R5, R60, R72, R5 ;  /* 0x000000483c057223 */ /* 0x000fca0000000005 */
[----:B------:R-:W-:-:S05]  /*2770*/  F2FP.F16.F32.PACK_AB R5, RZ, R5 ;  /* 0x00000005ff05723e */ /* 0x000fca00000000ff */
[----:B------:R2:W-:Y:S01]  /*2780*/  @P2 STG.E.U16 desc[UR36][R10.64+0x10], R5 ;  /* 0x000010050a002986 */ /* 0x0005e2000c101524 */
[----:B------:R-:W-:Y:S05]  /*2790*/  @!P3 BRA `(.L_x_42) ;  /* 0x000000000004b947 */ /* 0x000fea0003800000 */
[----:B------:R3:W5:Y:S02]  /*27a0*/  LDG.E.LTC128B.U16 R79, desc[UR36][R76.64+0x12] ;  /* 0x000012244c4f7981 */ /* 0x000764000c1e1520 */
.L_x_42:
[----:B------:R-:W-:Y:S05]  /*27b0*/  BSYNC B1 ;  /* 0x0000000000017941 */ /* 0x000fea0003800000 */
.L_x_41:
        /* <DEDUP_REMOVED lines=9> */
.L_x_44:
[----:B------:R-:W-:Y:S05]  /*2850*/  BSYNC B1 ;  /* 0x0000000000017941 */ /* 0x000fea0003800000 */
.L_x_43:
[----:B0----5:R-:W-:Y:S01]  /*2860*/  HADD2.F32 R58, -RZ, R79.H0_H0 ;  /* 0x2000004fff3a7230 */ /* 0x021fe20000004100 */
        /* <DEDUP_REMOVED lines=8> */
.L_x_46:
[----:B------:R-:W-:Y:S05]  /*28f0*/  BSYNC B1 ;  /* 0x0000000000017941 */ /* 0x000fea0003800000 */
.L_x_45:
        /* <DEDUP_REMOVED lines=9> */
.L_x_48:
[----:B------:R-:W-:Y:S05]  /*2990*/  BSYNC B1 ;  /* 0x0000000000017941 */ /* 0x000fea0003800000 */
.L_x_47:
[----:B0----5:R-:W-:Y:S01]  /*29a0*/  HADD2.F32 R58, -RZ, R79.H0_H0 ;  /* 0x2000004fff3a7230 */ /* 0x021fe20000004100 */
        /* <DEDUP_REMOVED lines=8> */
.L_x_50:
[----:B------:R-:W-:Y:S05]  /*2a30*/  BSYNC B1 ;  /* 0x0000000000017941 */ /* 0x000fea0003800000 */
.L_x_49:
        /* <DEDUP_REMOVED lines=9> */
.L_x_52:
[----:B------:R-:W-:Y:S05]  /*2ad0*/  BSYNC B1 ;  /* 0x0000000000017941 */ /* 0x000fea0003800000 */
.L_x_51:
        /* <DEDUP_REMOVED lines=9> */
.L_x_54:
[----:B------:R-:W-:Y:S05]  /*2b70*/  BSYNC B1 ;  /* 0x0000000000017941 */ /* 0x000fea0003800000 */
.L_x_53:
        /* <DEDUP_REMOVED lines=9> */
.L_x_56:
[----:B------:R-:W-:Y:S05]  /*2c10*/  BSYNC B1 ;  /* 0x0000000000017941 */ /* 0x000fea0003800000 */
.L_x_55:
        /* <DEDUP_REMOVED lines=9> */
.L_x_58:
[----:B------:R-:W-:Y:S05]  /*2cb0*/  BSYNC B1 ;  /* 0x0000000000017941 */ /* 0x000fea0003800000 */
.L_x_57:
        /* <DEDUP_REMOVED lines=9> */
.L_x_60:
[----:B------:R-:W-:Y:S05]  /*2d50*/  BSYNC B1 ;  /* 0x0000000000017941 */ /* 0x000fea0003800000 */
.L_x_59:
        /* <DEDUP_REMOVED lines=9> */
.L_x_62:
[----:B------:R-:W-:Y:S05]  /*2df0*/  BSYNC B1 ;  /* 0x0000000000017941 */ /* 0x000fea0003800000 */
.L_x_61:
[----:B0-2--5:R-:W-:Y:S01]  /*2e00*/  HADD2.F32 R56, -RZ, R79.H0_H0 ;  /* 0x2000004fff387230 */ /* 0x025fe20000004100 */
[----:B------:R-:W-:Y:S01]  /*2e10*/  ISETP.GT.AND P0, PT, R4, 0x80, PT ;  /* 0x000000800400780c */ /* 0x000fe20003f04270 */
[C---:B------:R-:W-:Y:S01]  /*2e20*/  IMAD.SHL.U32 R61, R20.reuse, 0x100, RZ ;  /* 0x00000100143d7824 */ /* 0x040fe200078e00ff */
[----:B------:R-:W-:Y:S02]  /*2e30*/  SHF.L.U64.HI R5, R20, 0x8, R21 ;  /* 0x0000000814057819 */ /* 0x000fe40000010215 */
[----:B------:R-:W-:Y:S01]  /*2e40*/  FMUL R56, R56, R73 ;  /* 0x0000004938387220 */ /* 0x000fe20000400000 */
[----:B------:R-:W-:Y:S02]  /*2e50*/  ISETP.GT.AND P3, PT, R0, RZ, P0 ;  /* 0x000000ff0000720c */ /* 0x000fe40000764270 */
[----:B------:R-:W-:Y:S01]  /*2e60*/  IADD3 R20, P2, R61, R6, RZ ;  /* 0x000000063d147210 */ /* 0x000fe20007f5e0ff */
[----:B------:R-:W-:-:S04]  /*2e70*/  FFMA R56, R71, R72, R56 ;  /* 0x0000004847387223 */ /* 0x000fc80000000038 */
[----:B------:R-:W-:Y:S01]  /*2e80*/  IMAD.X R21, R5, 0x1, R7, P2 ;  /* 0x0000000105157824 */ /* 0x000fe200010e0607 */
[----:B------:R-:W-:-:S04]  /*2e90*/  F2FP.F16.F32.PACK_AB R56, RZ, R56 ;  /* 0x00000038ff38723e */ /* 0x000fc800000000ff */
[----:B------:R-:W-:-:S05]  /*2ea0*/  PRMT R58, R56, 0x7610, R58 ;  /* 0x00007610383a7816 */ /* 0x000fca000000003a */
[----:B------:R0:W-:Y:S04]  /*2eb0*/  @P1 STG.E.U16 desc[UR36][R14.64+0x32], R58 ;  /* 0x0000323a0e001986 */ /* 0x0001e8000c101524 */
[----:B------:R-:W2:Y:S01]  /*2ec0*/  @P3 LDG.E.LTC128B.U16 R79, desc[UR36][R20.64] ;  /* 0x00000024144f3981 */ /* 0x000ea2000c1e1520 */
[----:B------:R-:W-:Y:S01]  /*2ed0*/  IMAD.SHL.U32 R67, R8, 0x100, RZ ;  /* 0x0000010008437824 */ /* 0x000fe200078e00ff */
[----:B------:R-:W-:Y:S02]  /*2ee0*/  LOP3.LUT R65, R61, 0x2, RZ, 0xfc, !PT ;  /* 0x000000023d417812 */ /* 0x000fe400078efcff */
[----:B------:R-:W-:Y:S02]  /*2ef0*/  ISETP.GT.AND P2, PT, R0, 0x1, P0 ;  /* 0x000000010000780c */ /* 0x000fe40000744270 */
[----:B------:R-:W-:-:S02]  /*2f00*/  SHF.L.U64.HI R59, R8, 0x8, R9 ;  /* 0x00000008083b7819 */ /* 0x000fc40000010209 */
[----:B------:R-:W-:-:S05]  /*2f10*/  IADD3 R8, P1, R67, R10, RZ ;  /* 0x0000000a43087210 */ /* 0x000fca0007f3e0ff */
[----:B------:R-:W-:Y:S02]  /*2f20*/  IMAD.X R9, R59, 0x1, R11, P1 ;  /* 0x000000013b097824 */ /* 0x000fe400008e060b */
[----:B--2---:R-:W-:-:S05]  /*2f30*/  HADD2.F32 R56, -RZ, R79.H0_H0 ;  /* 0x2000004fff387230 */ /* 0x004fca0000004100 */
[----:B------:R-:W-:Y:S01]  /*2f40*/  FMUL R57, R56, R73 ;  /* 0x0000004938397220 */ /* 0x000fe20000400000 */
[----:B------:R-:W-:-:S03]  /*2f50*/  IADD3 R56, P4, R65, R6, RZ ;  /* 0x0000000641387210 */ /* 0x000fc60007f9e0ff */
[----:B------:R-:W-:-:S05]  /*2f60*/  FFMA R57, R40, R72, R57 ;  /* 0x0000004828397223 */ /* 0x000fca0000000039 */
[----:B------:R-:W-:Y:S01]  /*2f70*/  F2FP.F16.F32.PACK_AB R40, RZ, R57 ;  /* 0x00000039ff28723e */ /* 0x000fe200000000ff */
[----:B------:R-:W-:-:S03]  /*2f80*/  IMAD.X R57, R5, 0x1, R7, P4 ;  /* 0x0000000105397824 */ /* 0x000fc600020e0607 */
[----:B0-----:R-:W-:-:S05]  /*2f90*/  PRMT R58, R40, 0x7610, R58 ;  /* 0x00007610283a7816 */ /* 0x001fca000000003a */
[----:B------:R0:W-:Y:S04]  /*2fa0*/  @P3 STG.E.U16 desc[UR36][R8.64], R58 ;  /* 0x0000003a08003986 */ /* 0x0001e8000c101524 */
[----:B------:R-:W2:Y:S01]  /*2fb0*/  @P2 LDG.E.LTC128B.U16 R79, desc[UR36][R56.64] ;  /* 0x00000024384f2981 */ /* 0x000ea2000c1e1520 */
[----:B------:R-:W-:Y:S01]  /*2fc0*/  LOP3.LUT R69, R67, 0x2, RZ, 0xfc, !PT ;  /* 0x0000000243457812 */ /* 0x000fe200078efcff */
[----:B------:R-:W-:Y:S01]  /*2fd0*/  BSSY B1, `(.L_x_63) ;  /* 0x000000f000017945 */ /* 0x000fe20003800000 */
[----:B------:R-:W-:Y:S02]  /*2fe0*/  ISETP.GT.AND P1, PT, R4, 0x88, PT ;  /* 0x000000880400780c */ /* 0x000fe40003f24270 */
[----:B------:R-:W-:Y:S02]  /*2ff0*/  IADD3 R62, P4, R69, R10, RZ ;  /* 0x0000000a453e7210 */ /* 0x000fe40007f9e0ff */
[----:B------:R-:W-:-:S03]  /*3000*/  ISETP.GT.AND P3, PT, R0, RZ, P1 ;  /* 0x000000ff0000720c */ /* 0x000fc60000f64270 */
[----:B------:R-:W-:Y:S02]  /*3010*/  IMAD.X R63, R59, 0x1, R11, P4 ;  /* 0x000000013b3f7824 */ /* 0x000fe400020e060b */
[----:B--2---:R-:W-:-:S05]  /*3020*/  HADD2.F32 R40, -RZ, R79.H0_H0 ;  /* 0x2000004fff287230 */ /* 0x004fca0000004100 */
[----:B------:R-:W-:-:S04]  /*3030*/  FMUL R40, R40, R73 ;  /* 0x0000004928287220 */ /* 0x000fc80000400000 */
[----:B------:R-:W-:-:S05]  /*3040*/  FFMA R40, R41, R72, R40 ;  /* 0x0000004829287223 */ /* 0x000fca0000000028 */
[----:B------:R-:W-:Y:S02]  /*3050*/  F2FP.F16.F32.PACK_AB R41, RZ, R40 ;  /* 0x00000028ff29723e */ /* 0x000fe400000000ff */
[----:B------:R-:W-:Y:S02]  /*3060*/  IADD3 R40, P4, R61, R12, RZ ;  /* 0x0000000c3d287210 */ /* 0x000fe40007f9e0ff */
[----:B------:R-:W-:-:S03]  /*3070*/  PRMT R56, R41, 0x7610, R56 ;  /* 0x0000761029387816 */ /* 0x000fc60000000038 */
[----:B------:R-:W-:Y:S02]  /*3080*/  IMAD.X R41, R5, 0x1, R13, P4 ;  /* 0x0000000105297824 */ /* 0x000fe400020e060d */
[----:B------:R0:W-:Y:S01]  /*3090*/  @P2 STG.E.U16 desc[UR36][R62.64], R56 ;  /* 0x000000383e002986 */ /* 0x0001e2000c101524 */
[----:B------:R-:W-:Y:S05]  /*30a0*/  @!P3 BRA `(.L_x_64) ;  /* 0x000000000004b947 */ /* 0x000fea0003800000 */
[----:B------:R2:W5:Y:S02]  /*30b0*/  LDG.E.LTC128B.U16 R79, desc[UR36][R40.64] ;  /* 0x00000024284f7981 */ /* 0x000564000c1e1520 */
.L_x_64:
[----:B------:R-:W-:Y:S05]  /*30c0*/  BSYNC B1 ;  /* 0x0000000000017941 */ /* 0x000fea0003800000 */
.L_x_63:
[----:B0----5:R-:W-:Y:S01]  /*30d0*/  HADD2.F32 R56, -RZ, R79.H0_H0 ;  /* 0x2000004fff387230 */ /* 0x021fe20000004100 */
[----:B------:R-:W-:Y:S01]  /*30e0*/  ISETP.GT.AND P2, PT, R0, 0x1, P1 ;  /* 0x000000010000780c */ /* 0x000fe20000f44270 */
[----:B------:R-:W-:Y:S01]  /*30f0*/  BSSY B1, `(.L_x_65) ;  /* 0x000000c000017945 */ /* 0x000fe20003800000 */
[----:B------:R-:W-:Y:S02]  /*3100*/  PRMT R62, R79, 0x7610, R62 ;  /* 0x000076104f3e7816 */ /* 0x000fe4000000003e */
[----:B------:R-:W-:Y:S01]  /*3110*/  FMUL R57, R56, R73 ;  /* 0x0000004938397220 */ /* 0x000fe20000400000 */
[----:B------:R-:W-:-:S03]  /*3120*/  IADD3 R56, P4, R67, R14, RZ ;  /* 0x0000000e43387210 */ /* 0x000fc60007f9e0ff */
[----:B------:R-:W-:-:S05]  /*3130*/  FFMA R57, R42, R72, R57 ;  /* 0x000000482a397223 */ /* 0x000fca0000000039 */
[----:B------:R-:W-:Y:S01]  /*3140*/  F2FP.F16.F32.PACK_AB R42, RZ, R57 ;  /* 0x00000039ff2a723e */ /* 0x000fe200000000ff */
[----:B------:R-:W-:-:S05]  /*3150*/  IMAD.X R57, R59, 0x1, R15, P4 ;  /* 0x000000013b397824 */ /* 0x000fca00020e060f */
[----:B------:R0:W-:Y:S01]  /*3160*/  @P3 STG.E.U16 desc[UR36][R56.64], R42 ;  /* 0x0000002a38003986 */ /* 0x0001e2000c101524 */
[----:B------:R-:W-:Y:S05]  /*3170*/  @!P2 BRA `(.L_x_66) ;  /* 0x00000000000ca947 */ /* 0x000fea0003800000 */
[----:B------:R-:W-:-:S05]  /*3180*/  IADD3 R62, P3, R65, R12, RZ ;  /* 0x0000000c413e7210 */ /* 0x000fca0007f7e0ff */
[----:B------:R-:W-:-:S05]  /*3190*/  IMAD.X R63, R5, 0x1, R13, P3 ;  /* 0x00000001053f7824 */ /* 0x000fca00018e060d */
[----:B------:R0:W5:Y:S03]  /*31a0*/  LDG.E.LTC128B.U16 R62, desc[UR36][R62.64] ;  /* 0x000000243e3e7981 */ /* 0x000166000c1e1520 */
.L_x_66:
[----:B------:R-:W-:Y:S05]  /*31b0*/  BSYNC B1 ;  /* 0x0000000000017941 */ /* 0x000fea0003800000 */
.L_x_65:
[----:B0----5:R-:W-:Y:S01]  /*31c0*/  HADD2.F32 R42, -RZ, R62.H0_H0 ;  /* 0x2000003eff2a7230 */ /* 0x021fe20000004100 */
[----:B------:R-:W-:Y:S02]  /*31d0*/  LOP3.LUT R63, R61, 0x10, RZ, 0xfc, !PT ;  /* 0x000000103d3f7812 */ /* 0x000fe400078efcff */
[----:B------:R-:W-:Y:S02]  /*31e0*/  ISETP.GT.AND P3, PT, R0, 0x8, P0 ;  /* 0x000000080000780c */ /* 0x000fe40000764270 */
[----:B------:R-:W-:Y:S01]  /*31f0*/  FMUL R42, R42, R73 ;  /* 0x000000492a2a7220 */ /* 0x000fe20000400000 */
[----:B------:R-:W-:Y:S02]  /*3200*/  IADD3 R74, P4, R69, R14, RZ ;  /* 0x0000000e454a7210 */ /* 0x000fe40007f9e0ff */
[----:B-1-34-:R-:W-:Y:S01]  /*3210*/  IADD3 R76, P5, R63, R6, RZ ;  /* 0x000000063f4c7210 */ /* 0x01afe20007fbe0ff */
[----:B------:R-:W-:Y:S02]  /*3220*/  FFMA R42, R43, R72, R42 ;  /* 0x000000482b2a7223 */ /* 0x000fe4000000002a */
[----:B------:R-:W-:-:S02]  /*3230*/  IMAD.X R75, R59, 0x1, R15, P4 ;  /* 0x000000013b4b7824 */ /* 0x000fc400020e060f */
[----:B------:R-:W-:Y:S01]  /*3240*/  IMAD.X R77, R5, 0x1, R7, P5 ;  /* 0x00000001054d7824 */ /* 0x000fe200028e0607 */
[----:B------:R-:W-:-:S04]  /*3250*/  F2FP.F16.F32.PACK_AB R42, RZ, R42 ;  /* 0x0000002aff2a723e */ /* 0x000fc800000000ff */
[----:B------:R-:W-:-:S05]  /*3260*/  PRMT R58, R42, 0x7610, R58 ;  /* 0x000076102a3a7816 */ /* 0x000fca000000003a */
[----:B------:R0:W-:Y:S04]  /*3270*/  @P2 STG.E.U16 desc[UR36][R74.64], R58 ;  /* 0x0000003a4a002986 */ /* 0x0001e8000c101524 */
[----:B------:R-:W3:Y:S01]  /*3280*/  @P3 LDG.E.LTC128B.U16 R62, desc[UR36][R76.64] ;  /* 0x000000244c3e3981 */ /* 0x000ee2000c1e1520 */
[----:B------:R-:W-:Y:S02]  /*3290*/  LOP3.LUT R71, R67, 0x10, RZ, 0xfc, !PT ;  /* 0x0000001043477812 */ /* 0x000fe400078efcff */
[----:B------:R-:W-:Y:S02]  /*32a0*/  ISETP.GT.AND P2, PT, R0, 0x9, P0 ;  /* 0x000000090000780c */ /* 0x000fe40000744270 */
[----:B------:R-:W-:-:S05]  /*32b0*/  IADD3 R78, P4, R71, R10, RZ ;  /* 0x0000000a474e7210 */ /* 0x000fca0007f9e0ff */
[----:B------:R-:W-:Y:S02]  /*32c0*/  IMAD.X R79, R59, 0x1, R11, P4 ;  /* 0x000000013b4f7824 */ /* 0x000fe400020e060b */
[----:B---3--:R-:W-:-:S05]  /*32d0*/  HADD2.F32 R42, -RZ, R62.H0_H0 ;  /* 0x2000003eff2a7230 */ /* 0x008fca0000004100 */
[----:B------:R-:W-:-:S04]  /*32e0*/  FMUL R43, R42, R73 ;  /* 0x000000492a2b7220 */ /* 0x000fc80000400000 */
[----:B------:R-:W-:Y:S01]  /*32f0*/  FFMA R44, R44, R72, R43 ;  /* 0x000000482c2c7223 */ /* 0x000fe2000000002b */
[----:B------:R-:W-:-:S04]  /*3300*/  LOP3.LUT R43, R61, 0x12, RZ, 0xfc, !PT ;  /* 0x000000123d2b7812 */ /* 0x000fc800078efcff */
[----:B------:R-:W-:Y:S02]  /*3310*/  IADD3 R80, P5, R43, R6, RZ ;  /* 0x000000062b507210 */ /* 0x000fe40007fbe0ff */
[----:B------:R-:W-:-:S03]  /*3320*/  F2FP.F16.F32.PACK_AB R44, RZ, R44 ;  /* 0x0000002cff2c723e */ /* 0x000fc600000000ff */
[----:B------:R-:W-:Y:S01]  /*3330*/  IMAD.X R81, R5, 0x1, R7, P5 ;  /* 0x0000000105517824 */ /* 0x000fe200028e0607 */
[----:B0-----:R-:W-:-:S05]  /*3340*/  PRMT R58, R44, 0x7610, R58 ;  /* 0x000076102c3a7816 */ /* 0x001fca000000003a */
[----:B------:R0:W-:Y:S04]  /*3350*/  @P3 STG.E.U16 desc[UR36][R78.64], R58 ;  /* 0x0000003a4e003986 */ /* 0x0001e8000c101524 */
[----:B------:R-:W3:Y:S01]  /*3360*/  @P2 LDG.E.LTC128B.U16 R62, desc[UR36][R80.64] ;  /* 0x00000024503e2981 */ /* 0x000ee2000c1e1520 */
[----:B------:R-:W-:Y:S01]  /*3370*/  LOP3.LUT R75, R67, 0x12, RZ, 0xfc, !PT ;  /* 0x00000012434b7812 */ /* 0x000fe200078efcff */
[----:B------:R-:W-:Y:S01]  /*3380*/  BSSY B1, `(.L_x_67) ;  /* 0x000000d000017945 */ /* 0x000fe20003800000 */
[----:B------:R-:W-:Y:S02]  /*3390*/  ISETP.GT.AND P3, PT, R0, 0x8, P1 ;  /* 0x000000080000780c */ /* 0x000fe40000f64270 */
[----:B------:R-:W-:Y:S01]  /*33a0*/  IADD3 R44, P4, R75, R10, RZ ;  /* 0x0000000a4b2c7210 */ /* 0x000fe20007f9e0ff */
[----:B---3--:R-:W-:-:S05]  /*33b0*/  HADD2.F32 R42, -RZ, R62.H0_H0 ;  /* 0x2000003eff2a7230 */ /* 0x008fca0000004100 */
[----:B------:R-:W-:-:S04]  /*33c0*/  FMUL R42, R42, R73 ;  /* 0x000000492a2a7220 */ /* 0x000fc80000400000 */
[----:B------:R-:W-:Y:S01]  /*33d0*/  FFMA R42, R45, R72, R42 ;  /* 0x000000482d2a7223 */ /* 0x000fe2000000002a */
[----:B------:R-:W-:-:S04]  /*33e0*/  IMAD.X R45, R59, 0x1, R11, P4 ;  /* 0x000000013b2d7824 */ /* 0x000fc800020e060b */
[----:B------:R-:W-:-:S05]  /*33f0*/  F2FP.F16.F32.PACK_AB R42, RZ, R42 ;  /* 0x0000002aff2a723e */ /* 0x000fca00000000ff */
[----:B------:R0:W-:Y:S01]  /*3400*/  @P2 STG.E.U16 desc[UR36][R44.64], R42 ;  /* 0x0000002a2c002986 */ /* 0x0001e2000c101524 */
[----:B------:R-:W-:Y:S05]  /*3410*/  @!P3 BRA `(.L_x_68) ;  /* 0x00000000000cb947 */ /* 0x000fea0003800000 */
[----:B0-----:R-:W-:-:S05]  /*3420*/  IADD3 R44, P2, R63, R12, RZ ;  /* 0x0000000c3f2c7210 */ /* 0x001fca0007f5e0ff */
[----:B------:R-:W-:-:S05]  /*3430*/  IMAD.X R45, R5, 0x1, R13, P2 ;  /* 0x00000001052d7824 */ /* 0x000fca00010e060d */
[----:B------:R1:W5:Y:S03]  /*3440*/  LDG.E.LTC128B.U16 R62, desc[UR36][R44.64] ;  /* 0x000000242c3e7981 */ /* 0x000366000c1e1520 */
.L_x_68:
[----:B------:R-:W-:Y:S05]  /*3450*/  BSYNC B1 ;  /* 0x0000000000017941 */ /* 0x000fea0003800000 */
.L_x_67:
[----:B0----5:R-:W-:Y:S01]  /*3460*/  HADD2.F32 R42, -RZ, R62.H0_H0 ;  /* 0x2000003eff2a7230 */ /* 0x021fe20000004100 */
[----:B-1----:R-:W-:Y:S01]  /*3470*/  IADD3 R44, P4, R71, R14, RZ ;  /* 0x0000000e472c7210 */ /* 0x002fe20007f9e0ff */
[----:B------:R-:W-:Y:S01]  /*3480*/  BSSY B1, `(.L_x_69) ;  /* 0x000000b000017945 */ /* 0x000fe20003800000 */
[----:B------:R-:W-:Y:S02]  /*3490*/  ISETP.GT.AND P2, PT, R0, 0x9, P1 ;  /* 0x000000090000780c */ /* 0x000fe40000f44270 */
[----:B------:R-:W-:-:S04]  /*34a0*/  FMUL R45, R42, R73 ;  /* 0x000000492a2d7220 */ /* 0x000fc80000400000 */
[----:B------:R-:W-:-:S05]  /*34b0*/  FFMA R45, R46, R72, R45 ;  /* 0x000000482e2d7223 */ /* 0x000fca000000002d */
[----:B------:R-:W-:Y:S01]  /*34c0*/  F2FP.F16.F32.PACK_AB R42, RZ, R45 ;  /* 0x0000002dff2a723e */ /* 0x000fe200000000ff */
[----:B------:R-:W-:-:S05]  /*34d0*/  IMAD.X R45, R59, 0x1, R15, P4 ;  /* 0x000000013b2d7824 */ /* 0x000fca00020e060f */
[----:B------:R0:W-:Y:S01]  /*34e0*/  @P3 STG.E.U16 desc[UR36][R44.64], R42 ;  /* 0x0000002a2c003986 */ /* 0x0001e2000c101524 */
[----:B------:R-:W-:Y:S05]  /*34f0*/  @!P2 BRA `(.L_x_70) ;  /* 0x00000000000ca947 */ /* 0x000fea0003800000 */
[----:B0-----:R-:W-:-:S05]  /*3500*/  IADD3 R44, P3, R43, R12, RZ ;  /* 0x0000000c2b2c7210 */ /* 0x001fca0007f7e0ff */
[----:B------:R-:W-:-:S05]  /*3510*/  IMAD.X R45, R5, 0x1, R13, P3 ;  /* 0x00000001052d7824 */ /* 0x000fca00018e060d */
[----:B------:R1:W5:Y:S03]  /*3520*/  LDG.E.LTC128B.U16 R62, desc[UR36][R44.64] ;  /* 0x000000242c3e7981 */ /* 0x000366000c1e1520 */
.L_x_70:
[----:B------:R-:W-:Y:S05]  /*3530*/  BSYNC B1 ;  /* 0x0000000000017941 */ /* 0x000fea0003800000 */
.L_x_69:
[----:B0----5:R-:W-:Y:S01]  /*3540*/  HADD2.F32 R42, -RZ, R62.H0_H0 ;  /* 0x2000003eff2a7230 */ /* 0x021fe20000004100 */
[----:B-1----:R-:W-:Y:S02]  /*3550*/  LOP3.LUT R45, R61, 0x20, RZ, 0xfc, !PT ;  /* 0x000000203d2d7812 */ /* 0x002fe400078efcff */
[----:B------:R-:W-:Y:S02]  /*3560*/  ISETP.GT.AND P3, PT, R0, 0x10, P0 ;  /* 0x000000100000780c */ /* 0x000fe40000764270 */
[----:B------:R-:W-:Y:S01]  /*3570*/  FMUL R42, R42, R73 ;  /* 0x000000492a2a7220 */ /* 0x000fe20000400000 */
[----:B------:R-:W-:Y:S02]  /*3580*/  IADD3 R78, P4, R75, R14, RZ ;  /* 0x0000000e4b4e7210 */ /* 0x000fe40007f9e0ff */
[----:B------:R-:W-:Y:S01]  /*3590*/  IADD3 R80, P5, R45, R6, RZ ;  /* 0x000000062d507210 */ /* 0x000fe20007fbe0ff */
        /* <DEDUP_REMOVED lines=35> */
.L_x_72:
[----:B------:R-:W-:Y:S05]  /*37d0*/  BSYNC B1 ;  /* 0x0000000000017941 */ /* 0x000fea0003800000 */
.L_x_71:
        /* <DEDUP_REMOVED lines=13> */
.L_x_74:
[----:B------:R-:W-:Y:S05]  /*38b0*/  BSYNC B1 ;  /* 0x0000000000017941 */ /* 0x000fea0003800000 */
.L_x_73:
        /* <DEDUP_REMOVED lines=23> */
[----:B------:R-:W-:Y:S02]  /*3a30*/  IMAD.X R89, R5, 0x1, R7, P4 ;  /* 0x0000000105597824 */ /* 0x000fe400020e0607 */
[----:B------:R0:W-:Y:S04]  /*3a40*/  @P3 STG.E.U16 desc[UR36][R86.64], R52 ;  /* 0x0000003456003986 */ /* 0x0001e8000c101524 */
[----:B------:R-:W3:Y:S01]  /*3a50*/  @P0 LDG.E.LTC128B.U16 R62, desc[UR36][R88.64] ;  /* 0x00000024583e0981 */ /* 0x000ee2000c1e1520 */
[----:B------:R-:W-:Y:S01]  /*3a60*/  LOP3.LUT R7, R67, 0x32, RZ, 0xfc, !PT ;  /* 0x0000003243077812 */ /* 0x000fe200078efcff */
[----:B------:R-:W-:Y:S01]  /*3a70*/  BSSY B1, `(.L_x_75) ;  /* 0x000000d000017945 */ /* 0x000fe20003800000 */
[----:B------:R-:W-:Y:S02]  /*3a80*/  ISETP.GT.AND P2, PT, R0, 0x18, P1 ;  /* 0x000000180000780c */ /* 0x000fe40000f44270 */
[----:B------:R-:W-:-:S05]  /*3a90*/  IADD3 R10, P3, R7, R10, RZ ;  /* 0x0000000a070a7210 */ /* 0x000fca0007f7e0ff */
[----:B------:R-:W-:Y:S02]  /*3aa0*/  IMAD.X R11, R59, 0x1, R11, P3 ;  /* 0x000000013b0b7824 */ /* 0x000fe400018e060b */
[----:B---3--:R-:W-:-:S05]  /*3ab0*/  HADD2.F32 R6, -RZ, R62.H0_H0 ;  /* 0x2000003eff067230 */ /* 0x008fca0000004100 */
[----:B------:R-:W-:-:S04]  /*3ac0*/  FMUL R6, R6, R73 ;  /* 0x0000004906067220 */ /* 0x000fc80000400000 */
[----:B------:R-:W-:-:S05]  /*3ad0*/  FFMA R6, R53, R72, R6 ;  /* 0x0000004835067223 */ /* 0x000fca0000000006 */
[----:B------:R-:W-:-:S05]  /*3ae0*/  F2FP.F16.F32.PACK_AB R6, RZ, R6 ;  /* 0x00000006ff06723e */ /* 0x000fca00000000ff */
[----:B------:R0:W-:Y:S01]  /*3af0*/  @P0 STG.E.U16 desc[UR36][R10.64], R6 ;  /* 0x000000060a000986 */ /* 0x0001e2000c101524 */
[----:B------:R-:W-:Y:S05]  /*3b00*/  @!P2 BRA `(.L_x_76) ;  /* 0x00000000000ca947 */ /* 0x000fea0003800000 */
[----:B0-----:R-:W-:-:S05]  /*3b10*/  IADD3 R10, P0, R49, R12, RZ ;  /* 0x0000000c310a7210 */ /* 0x001fca0007f1e0ff */
[----:B------:R-:W-:-:S05]  /*3b20*/  IMAD.X R11, R5, 0x1, R13, P0 ;  /* 0x00000001050b7824 */ /* 0x000fca00000e060d */
[----:B------:R1:W5:Y:S03]  /*3b30*/  LDG.E.LTC128B.U16 R62, desc[UR36][R10.64] ;  /* 0x000000240a3e7981 */ /* 0x000366000c1e1520 */
.L_x_76:
[----:B------:R-:W-:Y:S05]  /*3b40*/  BSYNC B1 ;  /* 0x0000000000017941 */ /* 0x000fea0003800000 */
.L_x_75:
[----:B0----5:R-:W-:Y:S01]  /*3b50*/  HADD2.F32 R6, -RZ, R62.H0_H0 ;  /* 0x2000003eff067230 */ /* 0x021fe20000004100 */
[----:B-1----:R-:W-:Y:S01]  /*3b60*/  IADD3 R10, P0, R51, R14, RZ ;  /* 0x0000000e330a7210 */ /* 0x002fe20007f1e0ff */
[----:B------:R-:W-:Y:S01]  /*3b70*/  BSSY B1, `(.L_x_77) ;  /* 0x000000b000017945 */ /* 0x000fe20003800000 */
[----:B------:R-:W-:Y:S02]  /*3b80*/  ISETP.GT.AND P1, PT, R0, 0x19, P1 ;  /* 0x000000190000780c */ /* 0x000fe40000f24270 */
[----:B------:R-:W-:-:S04]  /*3b90*/  FMUL R11, R6, R73 ;  /* 0x00000049060b7220 */ /* 0x000fc80000400000 */
[----:B------:R-:W-:-:S05]  /*3ba0*/  FFMA R11, R54, R72, R11 ;  /* 0x00000048360b7223 */ /* 0x000fca000000000b */
[----:B------:R-:W-:Y:S01]  /*3bb0*/  F2FP.F16.F32.PACK_AB R6, RZ, R11 ;  /* 0x0000000bff06723e */ /* 0x000fe200000000ff */
[----:B------:R-:W-:Y:S01]  /*3bc0*/  IMAD.X R11, R59, 0x1, R15, P0 ;  /* 0x000000013b0b7824 */ /* 0x000fe200000e060f */
[----:B------:R-:W-:-:S04]  /*3bd0*/  IADD3 R12, P0, R81, R12, RZ ;  /* 0x0000000c510c7210 */ /* 0x000fc80007f1e0ff */
[----:B------:R0:W-:Y:S01]  /*3be0*/  @P2 STG.E.U16 desc[UR36][R10.64], R6 ;  /* 0x000000060a002986 */ /* 0x0001e2000c101524 */
[----:B------:R-:W-:Y:S01]  /*3bf0*/  IMAD.X R13, R5, 0x1, R13, P0 ;  /* 0x00000001050d7824 */ /* 0x000fe200000e060d */
[----:B------:R-:W-:Y:S07]  /*3c00*/  @!P1 BRA `(.L_x_78) ;  /* 0x0000000000049947 */ /* 0x000fee0003800000 */
[----:B------:R1:W5:Y:S02]  /*3c10*/  LDG.E.LTC128B.U16 R62, desc[UR36][R12.64] ;  /* 0x000000240c3e7981 */ /* 0x000364000c1e1520 */
.L_x_78:
[----:B------:R-:W-:Y:S05]  /*3c20*/  BSYNC B1 ;  /* 0x0000000000017941 */ /* 0x000fea0003800000 */
.L_x_77:
[----:B0----5:R-:W-:Y:S01]  /*3c30*/  HADD2.F32 R6, -RZ, R62.H0_H0 ;  /* 0x2000003eff067230 */ /* 0x021fe20000004100 */
[----:B------:R-:W-:Y:S01]  /*3c40*/  IADD3 R10, P3, R7, R14, RZ ;  /* 0x0000000e070a7210 */ /* 0x000fe20007f7e0ff */
[----:B------:R-:W-:Y:S01]  /*3c50*/  BSSY B1, `(.L_x_79) ;  /* 0x000000c000017945 */ /* 0x000fe20003800000 */
[----:B------:R-:W-:Y:S02]  /*3c60*/  ISETP.GT.AND P0, PT, R4, 0x100, PT ;  /* 0x000001000400780c */ /* 0x000fe40003f04270 */
[----:B------:R-:W-:Y:S01]  /*3c70*/  FMUL R6, R6, R73 ;  /* 0x0000004906067220 */ /* 0x000fe20000400000 */
[----:B------:R-:W-:Y:S01]  /*3c80*/  IMAD.X R11, R59, 0x1, R15, P3 ;  /* 0x000000013b0b7824 */ /* 0x000fe200018e060f */
[----:B------:R-:W-:Y:S02]  /*3c90*/  ISETP.GT.AND P2, PT, R0, RZ, P0 ;  /* 0x000000ff0000720c */ /* 0x000fe40000744270 */
[----:B------:R-:W-:-:S05]  /*3ca0*/  FFMA R6, R55, R72, R6 ;  /* 0x0000004837067223 */ /* 0x000fca0000000006 */
[----:B------:R-:W-:-:S05]  /*3cb0*/  F2FP.F16.F32.PACK_AB R6, RZ, R6 ;  /* 0x00000006ff06723e */ /* 0x000fca00000000ff */
[----:B------:R0:W-:Y:S01]  /*3cc0*/  @P1 STG.E.U16 desc[UR36][R10.64], R6 ;  /* 0x000000060a001986 */ /* 0x0001e2000c101524 */
[----:B------:R-:W-:Y:S05]  /*3cd0*/  @!P2 BRA `(.L_x_80) ;  /* 0x00000000000ca947 */ /* 0x000fea0003800000 */
[----:B0-----:R-:W-:-:S05]  /*3ce0*/  IADD3 R10, P1, R20, R61, RZ ;  /* 0x0000003d140a7210 */ /* 0x001fca0007f3e0ff */
[----:B------:R-:W-:-:S05]  /*3cf0*/  IMAD.X R11, R21, 0x1, R5, P1 ;  /* 0x00000001150b7824 */ /* 0x000fca00008e0605 */
[----:B------:R3:W5:Y:S03]  /*3d00*/  LDG.E.LTC128B.U16 R62, desc[UR36][R10.64] ;  /* 0x000000240a3e7981 */ /* 0x000766000c1e1520 */
.L_x_80:
[----:B------:R-:W-:Y:S05]  /*3d10*/  BSYNC B1 ;  /* 0x0000000000017941 */ /* 0x000fea0003800000 */
.L_x_79:
[----:B0----5:R-:W-:Y:S01]  /*3d20*/  HADD2.F32 R6, -RZ, R62.H0_H0 ;  /* 0x2000003eff067230 */ /* 0x021fe20000004100 */
[----:B---3--:R-:W-:Y:S01]  /*3d30*/  IADD3 R10, P1, R8, R67, RZ ;  /* 0x00000043080a7210 */ /* 0x008fe20007f3e0ff */
        /* <DEDUP_REMOVED lines=11> */
.L_x_82:
[----:B------:R-:W-:Y:S05]  /*3df0*/  BSYNC B1 ;  /* 0x0000000000017941 */ /* 0x000fea0003800000 */
.L_x_81:
[----:B0----5:R-:W-:Y:S01]  /*3e00*/  HADD2.F32 R6, -RZ, R62.H0_H0 ;  /* 0x2000003eff067230 */ /* 0x021fe20000004100 */
[----:B---3--:R-:W-:Y:S01]  /*3e10*/  IADD3 R10, P4, R69, R8, RZ ;  /* 0x00000008450a7210 */ /* 0x008fe20007f9e0ff */
        /* <DEDUP_REMOVED lines=12> */
.L_x_84:
[----:B------:R-:W-:Y:S05]  /*3ee0*/  BSYNC B1 ;  /* 0x0000000000017941 */ /* 0x000fea0003800000 */
.L_x_83:
[----:B-----5:R-:W-:Y:S01]  /*3ef0*/  HADD2.F32 R4, -RZ, R62.H0_H0 ;  /* 0x2000003eff047230 */ /* 0x020fe20000004100 */
[----:B0--3--:R-:W-:Y:S01]  /*3f00*/  IADD3 R10, P4, R56, R67, RZ ;  /* 0x00000043380a7210 */ /* 0x009fe20007f9e0ff */
        /* <DEDUP_REMOVED lines=11> */
.L_x_86:
[----:B------:R-:W-:Y:S05]  /*3fc0*/  BSYNC B1 ;  /* 0x0000000000017941 */ /* 0x000fea0003800000 */
.L_x_85:
[----:B0----5:R-:W-:Y:S01]  /*3fd0*/  HADD2.F32 R4, -RZ, R62.H0_H0 ;  /* 0x2000003eff047230 */ /* 0x021fe20000004100 */
[----:B---3--:R-:W-:Y:S01]  /*3fe0*/  IADD3 R10, P4, R56, R69, RZ ;  /* 0x00000045380a7210 */ /* 0x008fe20007f9e0ff */
[----:B------:R-:W-:Y:S01]  /*3ff0*/  BSSY B1, `(.L_x_87) ;  /* 0x000000b000017945 */ /* 0x000fe20003800000 */
[----:B------:R-:W-:Y:S02]  /*4000*/  ISETP.GT.AND P2, PT, R0, 0x8, P0 ;  /* 0x000000080000780c */ /* 0x000fe40000744270 */
[----:B------:R-:W-:Y:S01]  /*4010*/  FMUL R4, R4, R73 ;  /* 0x0000004904047220 */ /* 0x000fe20000400000 */
[----:B------:R-:W-:-:S03]  /*4020*/  IMAD.X R11, R57, 0x1, R59, P4 ;  /* 0x00000001390b7824 */ /* 0x000fc600020e063b */
[----:B------:R-:W-:-:S05]  /*4030*/  FFMA R4, R27, R72, R4 ;  /* 0x000000481b047223 */ /* 0x000fca0000000004 */
[----:B------:R-:W-:-:S05]  /*4040*/  F2FP.F16.F32.PACK_AB R4, RZ, R4 ;  /* 0x00000004ff04723e */ /* 0x000fca00000000ff */
[----:B------:R0:W-:Y:S01]  /*4050*/  @P3 STG.E.U16 desc[UR36][R10.64], R4 ;  /* 0x000000040a003986 */ /* 0x0001e2000c101524 */
[----:B------:R-:W-:Y:S05]  /*4060*/  @!P2 BRA `(.L_x_88) ;  /* 0x00000000000ca947 */ /* 0x000fea0003800000 */
[----:B0-----:R-:W-:-:S05]  /*4070*/  IADD3 R10, P3, R63, R20, RZ ;  /* 0x000000143f0a7210 */ /* 0x001fca0007f7e0ff */
[----:B------:R-:W-:-:S05]  /*4080*/  IMAD.X R11, R21, 0x1, R5, P3 ;  /* 0x00000001150b7824 */ /* 0x000fca00018e0605 */
[----:B------:R3:W5:Y:S03]  /*4090*/  LDG.E.LTC128B.U16 R62, desc[UR36][R10.64] ;  /* 0x000000240a3e7981 */ /* 0x000766000c1e1520 */
.L_x_88:
[----:B------:R-:W-:Y:S05]  /*40a0*/  BSYNC B1 ;  /* 0x0000000000017941 */ /* 0x000fea0003800000 */
.L_x_87:
        /* <DEDUP_REMOVED lines=13> */
.L_x_90:
[----:B------:R-:W-:Y:S05]  /*4180*/  BSYNC B1 ;  /* 0x0000000000017941 */ /* 0x000fea0003800000 */
.L_x_89:
        /* <DEDUP_REMOVED lines=13> */
.L_x_92:
[----:B------:R-:W-:Y:S05]  /*4260*/  BSYNC B1 ;  /* 0x0000000000017941 */ /* 0x000fea0003800000 */
.L_x_91:
        /* <DEDUP_REMOVED lines=13> */
.L_x_94:
[----:B------:R-:W-:Y:S05]  /*4340*/  BSYNC B1 ;  /* 0x0000000000017941 */ /* 0x000fea0003800000 */
.L_x_93:
        /* <DEDUP_REMOVED lines=13> */
.L_x_96:
[----:B------:R-:W-:Y:S05]  /*4420*/  BSYNC B1 ;  /* 0x0000000000017941 */ /* 0x000fea0003800000 */
.L_x_95:
        /* <DEDUP_REMOVED lines=13> */
.L_x_98:
[----:B------:R-:W-:Y:S05]  /*4500*/  BSYNC B1 ;  /* 0x0000000000017941 */ /* 0x000fea0003800000 */
.L_x_97:
        /* <DEDUP_REMOVED lines=13> */
.L_x_100:
[----:B------:R-:W-:Y:S05]  /*45e0*/  BSYNC B1 ;  /* 0x0000000000017941 */ /* 0x000fea0003800000 */
.L_x_99:
        /* <DEDUP_REMOVED lines=13> */
.L_x_102:
[----:B------:R-:W-:Y:S05]  /*46c0*/  BSYNC B1 ;  /* 0x0000000000017941 */ /* 0x000fea0003800000 */
.L_x_101:
        /* <DEDUP_REMOVED lines=13> */
.L_x_104:
[----:B------:R-:W-:Y:S05]  /*47a0*/  BSYNC B1 ;  /* 0x0000000000017941 */ /* 0x000fea0003800000 */
.L_x_103:
[----:B0----5:R-:W-:Y:S01]  /*47b0*/  HADD2.F32 R4, -RZ, R62.H0_H0 ;  /* 0x2000003eff047230 */ /* 0x021fe20000004100 */
[----:B---3--:R-:W-:Y:S01]  /*47c0*/  IADD3 R10, P3, R51, R8, RZ ;  /* 0x00000008330a7210 */ /* 0x008fe20007f7e0ff */
[----:B------:R-:W-:Y:S01]  /*47d0*/  BSSY B1, `(.L_x_105) ;  /* 0x000000b000017945 */ /* 0x000fe20003800000 */
[----:B------:R-:W-:Y:S02]  /*47e0*/  ISETP.GT.AND P0, PT, R0, 0x19, P0 ;  /* 0x000000190000780c */ /* 0x000fe40000704270 */
[----:B------:R-:W-:-:S04]  /*47f0*/  FMUL R11, R4, R73 ;  /* 0x00000049040b7220 */ /* 0x000fc80000400000 */
[----:B------:R-:W-:-:S05]  /*4800*/  FFMA R11, R36, R72, R11 ;  /* 0x00000048240b7223 */ /* 0x000fca000000000b */
[----:B------:R-:W-:Y:S01]  /*4810*/  F2FP.F16.F32.PACK_AB R4, RZ, R11 ;  /* 0x0000000bff04723e */ /* 0x000fe200000000ff */
[----:B------:R-:W-:Y:S01]  /*4820*/  IMAD.X R11, R9, 0x1, R59, P3 ;  /* 0x00000001090b7824 */ /* 0x000fe200018e063b */
[----:B-1----:R-:W-:-:S04]  /*4830*/  IADD3 R12, P3, R81, R20, RZ ;  /* 0x00000014510c7210 */ /* 0x002fc80007f7e0ff */
[----:B------:R0:W-:Y:S01]  /*4840*/  @P2 STG.E.U16 desc[UR36][R10.64], R4 ;  /* 0x000000040a002986 */ /* 0x0001e2000c101524 */
[----:B------:R-:W-:Y:S01]  /*4850*/  IMAD.X R13, R21, 0x1, R5, P3 ;  /* 0x00000001150d7824 */ /* 0x000fe200018e0605 */
[----:B------:R-:W-:Y:S07]  /*4860*/  @!P0 BRA `(.L_x_106) ;  /* 0x0000000000048947 */ /* 0x000fee0003800000 */
[----:B------:R1:W5:Y:S02]  /*4870*/  LDG.E.LTC128B.U16 R62, desc[UR36][R12.64] ;  /* 0x000000240c3e7981 */ /* 0x000364000c1e1520 */
.L_x_106:
[----:B------:R-:W-:Y:S05]  /*4880*/  BSYNC B1 ;  /* 0x0000000000017941 */ /* 0x000fea0003800000 */
.L_x_105:
[----:B0----5:R-:W-:Y:S01]  /*4890*/  HADD2.F32 R4, -RZ, R62.H0_H0 ;  /* 0x2000003eff047230 */ /* 0x021fe20000004100 */
[----:B------:R-:W-:Y:S01]  /*48a0*/  IADD3 R8, P2, R7, R8, RZ ;  /* 0x0000000807087210 */ /* 0x000fe20007f5e0ff */
        /* <DEDUP_REMOVED lines=11> */
.L_x_108:
[----:B------:R-:W-:Y:S05]  /*4960*/  BSYNC B1 ;  /* 0x0000000000017941 */ /* 0x000fea0003800000 */
.L_x_107:
[----:B0----5:R-:W-:Y:S01]  /*4970*/  HADD2.F32 R4, -RZ, R62.H0_H0 ;  /* 0x2000003eff047230 */ /* 0x021fe20000004100 */
[----:B---3--:R-:W-:Y:S01]  /*4980*/  IADD3 R8, P0, R51, R56, RZ ;  /* 0x0000003833087210 */ /* 0x008fe20007f1e0ff */
[----:B------:R-:W-:Y:S01]  /*4990*/  BSSY B1, `(.L_x_109) ;  /* 0x000000c000017945 */ /* 0x000fe20003800000 */
[----:B------:R-:W-:Y:S02]  /*49a0*/  ISETP.GT.AND P1, PT, R0, 0x19, P1 ;  /* 0x000000190000780c */ /* 0x000fe40000f24270 */
[----:B------:R-:W-:-:S04]  /*49b0*/  FMUL R9, R4, R73 ;  /* 0x0000004904097220 */ /* 0x000fc80000400000 */
[----:B------:R-:W-:-:S05]  /*49c0*/  FFMA R9, R38, R72, R9 ;  /* 0x0000004826097223 */ /* 0x000fca0000000009 */
[----:B------:R-:W-:Y:S01]  /*49d0*/  F2FP.F16.F32.PACK_AB R4, RZ, R9 ;  /* 0x00000009ff04723e */ /* 0x000fe200000000ff */
[----:B------:R-:W-:-:S03]  /*49e0*/  IMAD.X R9, R57, 0x1, R59, P0 ;  /* 0x0000000139097824 */ /* 0x000fc600000e063b */
[----:B------:R-:W-:Y:S02]  /*49f0*/  PRMT R6, R4, 0x7610, R6 ;  /* 0x0000761004067816 */ /* 0x000fe40000000006 */
[----:B------:R-:W-:-:S03]  /*4a00*/  IADD3 R4, P0, R81, R40, RZ ;  /* 0x0000002851047210 */ /* 0x000fc60007f1e0ff */
[----:B------:R0:W-:Y:S02]  /*4a10*/  @P3 STG.E.U16 desc[UR36][R8.64], R6 ;  /* 0x0000000608003986 */ /* 0x0001e4000c101524 */
[----:B------:R-:W-:Y:S01]  /*4a20*/  IMAD.X R5, R41, 0x1, R5, P0 ;  /* 0x0000000129057824 */ /* 0x000fe200000e0605 */
[----:B------:R-:W-:Y:S07]  /*4a30*/  @!P1 BRA `(.L_x_110) ;  /* 0x0000000000049947 */ /* 0x000fee0003800000 */
[----:B------:R3:W5:Y:S02]  /*4a40*/  LDG.E.LTC128B.U16 R62, desc[UR36][R4.64] ;  /* 0x00000024043e7981 */ /* 0x000764000c1e1520 */
.L_x_110:
[----:B------:R-:W-:Y:S05]  /*4a50*/  BSYNC B1 ;  /* 0x0000000000017941 */ /* 0x000fea0003800000 */
.L_x_109:
[----:B------:R-:W-:Y:S05]  /*4a60*/  @!P1 BRA `(.L_x_111) ;  /* 0x00000010006c9947 */ /* 0x000fea0003800000 */
[----:B-----5:R-:W-:Y:S01]  /*4a70*/  HADD2.F32 R62, -RZ, R62.H0_H0 ;  /* 0x2000003eff3e7230 */ /* 0x020fe20000004100 */
[----:B---3--:R-:W-:-:S04]  /*4a80*/  IADD3 R4, P0, R7, R56, RZ ;  /* 0x0000003807047210 */ /* 0x008fc80007f1e0ff */
[----:B------:R-:W-:Y:S01]  /*4a90*/  FMUL R62, R62, R73 ;  /* 0x000000493e3e7220 */ /* 0x000fe20000400000 */
[----:B------:R-:W-:-:S03]  /*4aa0*/  IMAD.X R5, R57, 0x1, R59, P0 ;  /* 0x0000000139057824 */ /* 0x000fc600000e063b */
[----:B------:R-:W-:-:S05]  /*4ab0*/  FFMA R62, R39, R72, R62 ;  /* 0x00000048273e7223 */ /* 0x000fca000000003e */
[----:B------:R-:W-:-:S05]  /*4ac0*/  F2FP.F16.F32.PACK_AB R62, RZ, R62 ;  /* 0x0000003eff3e723e */ /* 0x000fca00000000ff */
[----:B------:R4:W-:Y:S01]  /*4ad0*/  STG.E.U16 desc[UR36][R4.64], R62 ;  /* 0x0000003e04007986 */ /* 0x0009e2000c101524 */
[----:B------:R-:W-:Y:S05]  /*4ae0*/  BRA `(.L_x_111) ;  /* 0x00000010004c7947 */ /* 0x000fea0003800000 */
.L_x_34:
[----:B------:R-:W-:Y:S01]  /*4af0*/  ULDC.64 UR4, c[0x0][0x5c0] ;  /* 0x0001700000047ab9 */ /* 0x000fe20000000a00 */
[-C--:B------:R-:W-:Y:S01]  /*4b00*/  FMUL R56, R56, R72.reuse ;  /* 0x0000004838387220 */ /* 0x080fe20000400000 */
[----:B------:R-:W-:Y:S01]  /*4b10*/  LEA R6, P0, R80, UR4, 0x1 ;  /* 0x0000000450067c11 */ /* 0x000fe2000f8008ff */
[-C--:B------:R-:W-:Y:S01]  /*4b20*/  FMUL R57, R57, R72.reuse ;  /* 0x0000004839397220 */ /* 0x080fe20000400000 */
[----:B------:R-:W-:Y:S01]  /*4b30*/  ISETP.GT.AND P3, PT, R0, 0x1, P1 ;  /* 0x000000010000780c */ /* 0x000fe20000f64270 */
[----:B------:R-:W-:Y:S01]  /*4b40*/  FMUL R58, R58, R72 ;  /* 0x000000483a3a7220 */ /* 0x000fe20000400000 */
[----:B------:R-:W-:Y:S01]  /*4b50*/  F2FP.F16.F32.PACK_AB R56, RZ, R56 ;  /* 0x00000038ff38723e */ /* 0x000fe200000000ff */
[-C--:B------:R-:W-:Y:S01]  /*4b60*/  FMUL R59, R59, R72.reuse ;  /* 0x000000483b3b7220 */ /* 0x080fe20000400000 */
[----:B------:R-:W-:Y:S01]  /*4b70*/  LEA.HI.X R7, R80, UR5, R91, 0x1, P0 ;  /* 0x0000000550077c11 */ /* 0x000fe200080f0c5b */
[-C--:B------:R-:W-:Y:S01]  /*4b80*/  FMUL R60, R60, R72.reuse ;  /* 0x000000483c3c7220 */ /* 0x080fe20000400000 */
[----:B------:R-:W-:Y:S01]  /*4b90*/  ISETP.GT.AND P0, PT, R4, 0x8, PT ;  /* 0x000000080400780c */ /* 0x000fe20003f04270 */
[-C--:B------:R-:W-:Y:S01]  /*4ba0*/  FMUL R61, R61, R72.reuse ;  /* 0x000000483d3d7220 */ /* 0x080fe20000400000 */
[----:B------:R-:W-:Y:S01]  /*4bb0*/  F2FP.F16.F32.PACK_AB R57, RZ, R57 ;  /* 0x00000039ff39723e */ /* 0x000fe200000000ff */
[----:B------:R-:W-:Y:S01]  /*4bc0*/  @P2 STG.E.U16 desc[UR36][R6.64], R56 ;  /* 0x0000003806002986 */ /* 0x000fe2000c101524 */
[----:B------:R-:W-:Y:S01]  /*4bd0*/  ISETP.GT.AND P2, PT, R0, RZ, P0 ;  /* 0x000000ff0000720c */ /* 0x000fe20000744270 */
[----:B------:R-:W-:Y:S01]  /*4be0*/  FMUL R62, R62, R72 ;  /* 0x000000483e3e7220 */ /* 0x000fe20000400000 */
[----:B------:R-:W-:Y:S01]  /*4bf0*/  LEA R10, P4, R8, R6, 0x4 ;  /* 0x00000006080a7211 */ /* 0x000fe200078820ff */
[----:B------:R-:W-:Y:S01]  /*4c00*/  @P3 STG.E.U16 desc[UR36][R6.64+0x2], R57 ;  /* 0x0000023906003986 */ /* 0x000fe2000c101524 */
[----:B------:R-:W-:Y:S01]  /*4c10*/  ISETP.GT.AND P5, PT, R0, 0x1, P0 ;  /* 0x000000010000780c */ /* 0x000fe200007a4270 */
[----:B------:R-:W-:Y:S01]  /*4c20*/  FMUL R63, R63, R72 ;  /* 0x000000483f3f7220 */ /* 0x000fe20000400000 */
[----:B------:R-:W-:Y:S01]  /*4c30*/  F2FP.F16.F32.PACK_AB R58, RZ, R58 ;  /* 0x0000003aff3a723e */ /* 0x000fe200000000ff */
[-C--:B------:R-:W-:Y:S01]  /*4c40*/  FMUL R64, R64, R72.reuse ;  /* 0x0000004840407220 */ /* 0x080fe20000400000 */
[----:B------:R-:W-:Y:S01]  /*4c50*/  ISETP.GT.AND P3, PT, R0, 0x8, P1 ;  /* 0x000000080000780c */ /* 0x000fe20000f64270 */
[-C--:B------:R-:W-:Y:S01]  /*4c60*/  FMUL R65, R65, R72.reuse ;  /* 0x0000004841417220 */ /* 0x080fe20000400000 */
[--C-:B------:R-:W-:Y:S01]  /*4c70*/  LEA.HI.X R11, R8, R7, R9.reuse, 0x4, P4 ;  /* 0x00000007080b7211 */ /* 0x100fe200020f2409 */
[-C--:B------:R-:W-:Y:S01]  /*4c80*/  FMUL R66, R66, R72.reuse ;  /* 0x0000004842427220 */ /* 0x080fe20000400000 */
[C---:B------:R-:W-:Y:S01]  /*4c90*/  ISETP.GT.AND P4, PT, R0.reuse, 0x9, P1 ;  /* 0x000000090000780c */ /* 0x040fe20000f84270 */
[-C--:B------:R-:W-:Y:S01]  /*4ca0*/  FMUL R67, R67, R72.reuse ;  /* 0x0000004843437220 */ /* 0x080fe20000400000 */
[----:B------:R-:W-:Y:S01]  /*4cb0*/  F2FP.F16.F32.PACK_AB R59, RZ, R59 ;  /* 0x0000003bff3b723e */ /* 0x000fe200000000ff */
[----:B------:R-:W-:Y:S01]  /*4cc0*/  @P2 STG.E.U16 desc[UR36][R10.64], R58 ;  /* 0x0000003a0a002986 */ /* 0x000fe2000c101524 */
[----:B------:R-:W-:Y:S01]  /*4cd0*/  ISETP.GT.AND P2, PT, R0, 0x8, P0 ;  /* 0x000000080000780c */ /* 0x000fe20000744270 */
[----:B------:R-:W-:Y:S01]  /*4ce0*/  FMUL R68, R68, R72 ;  /* 0x0000004844447220 */ /* 0x000fe20000400000 */
[----:B------:R-:W-:Y:S01]  /*4cf0*/  F2FP.F16.F32.PACK_AB R60, RZ, R60 ;  /* 0x0000003cff3c723e */ /* 0x000fe200000000ff */
[----:B------:R0:W-:Y:S01]  /*4d00*/  @P5 STG.E.U16 desc[UR36][R10.64+0x2], R59 ;  /* 0x0000023b0a005986 */ /* 0x0001e2000c101524 */
[----:B------:R-:W-:Y:S01]  /*4d10*/  F2FP.F16.F32.PACK_AB R61, RZ, R61 ;  /* 0x0000003dff3d723e */ /* 0x000fe200000000ff */
[----:B------:R-:W-:Y:S01]  /*4d20*/  FMUL R69, R69, R72 ;  /* 0x0000004845457220 */ /* 0x000fe20000400000 */
[----:B------:R-:W-:Y:S01]  /*4d30*/  F2FP.F16.F32.PACK_AB R62, RZ, R62 ;  /* 0x0000003eff3e723e */ /* 0x000fe200000000ff */
[----:B------:R-:W-:Y:S01]  /*4d40*/  @P3 STG.E.U16 desc[UR36][R6.64+0x10], R60 ;  /* 0x0000103c06003986 */ /* 0x000fe2000c101524 */
[----:B------:R-:W-:Y:S01]  /*4d50*/  ISETP.GT.AND P3, PT, R0, 0x9, P0 ;  /* 0x000000090000780c */ /* 0x000fe20000764270 */
[-C--:B------:R-:W-:Y:S01]  /*4d60*/  FMUL R70, R70, R72.reuse ;  /* 0x0000004846467220 */ /* 0x080fe20000400000 */
[C---:B------:R-:W-:Y:S01]  /*4d70*/  ISETP.GT.AND P5, PT, R0.reuse, 0x10, P1 ;  /* 0x000000100000780c */ /* 0x040fe20000fa4270 */
[----:B------:R1:W-:Y:S01]  /*4d80*/  @P4 STG.E.U16 desc[UR36][R6.64+0x12], R61 ;  /* 0x0000123d06004986 */ /* 0x0003e2000c101524 */
[C---:B------:R-:W-:Y:S01]  /*4d90*/  ISETP.GT.AND P4, PT, R0.reuse, 0x11, P1 ;  /* 0x000000110000780c */ /* 0x040fe20000f84270 */
[----:B------:R-:W-:Y:S01]  /*4da0*/  FMUL R71, R71, R72 ;  /* 0x0000004847477220 */ /* 0x000fe20000400000 */
[----:B------:R-:W-:Y:S01]  /*4db0*/  F2FP.F16.F32.PACK_AB R63, RZ, R63 ;  /* 0x0000003fff3f723e */ /* 0x000fe200000000ff */
[----:B------:R-:W-:Y:S01]  /*4dc0*/  @P2 STG.E.U16 desc[UR36][R10.64+0x10], R62 ;  /* 0x0000103e0a002986 */ /* 0x000fe2000c101524 */
[----:B------:R-:W-:Y:S01]  /*4dd0*/  ISETP.GT.AND P2, PT, R0, 0x10, P0 ;  /* 0x000000100000780c */ /* 0x000fe20000744270 */
[----:B0-----:R-:W-:Y:S01]  /*4de0*/  IMAD.SHL.U32 R59, R8, 0x100, RZ ;  /* 0x00000100083b7824 */ /* 0x001fe200078e00ff */
[----:B------:R-:W-:Y:S01]  /*4df0*/  F2FP.F16.F32.PACK_AB R64, RZ, R64 ;  /* 0x00000040ff40723e */ /* 0x000fe200000000ff */
[----:B------:R-:W-:Y:S01]  /*4e00*/  FMUL R40, R40, R72 ;  /* 0x0000004828287220 */ /* 0x000fe20000400000 */
[----:B------:R-:W-:Y:S01]  /*4e10*/  F2FP.F16.F32.PACK_AB R65, RZ, R65 ;  /* 0x00000041ff41723e */ /* 0x000fe200000000ff */
[----:B------:R0:W-:Y:S01]  /*4e20*/  @P3 STG.E.U16 desc[UR36][R10.64+0x12], R63 ;  /* 0x0000123f0a003986 */ /* 0x0001e2000c101524 */
[----:B------:R-:W-:Y:S01]  /*4e30*/  F2FP.F16.F32.PACK_AB R66, RZ, R66 ;  /* 0x00000042ff42723e */ /* 0x000fe200000000ff */
[-C--:B------:R-:W-:Y:S01]  /*4e40*/  FMUL R41, R41, R72.reuse ;  /* 0x0000004829297220 */ /* 0x080fe20000400000 */
[----:B------:R-:W-:Y:S01]  /*4e50*/  ISETP.GT.AND P3, PT, R0, 0x11, P0 ;  /* 0x000000110000780c */ /* 0x000fe20000764270 */
[----:B------:R-:W-:Y:S01]  /*4e60*/  @P5 STG.E.U16 desc[UR36][R6.64+0x20], R64 ;  /* 0x0000204006005986 */ /* 0x000fe2000c101524 */
[----:B------:R-:W-:Y:S01]  /*4e70*/  F2FP.F16.F32.PACK_AB R67, RZ, R67 ;  /* 0x00000043ff43723e */ /* 0x000fe200000000ff */
[----:B------:R-:W-:Y:S01]  /*4e80*/  FMUL R42, R42, R72 ;  /* 0x000000482a2a7220 */ /* 0x000fe20000400000 */
[----:B------:R-:W-:Y:S01]  /*4e90*/  F2FP.F16.F32.PACK_AB R68, RZ, R68 ;  /* 0x00000044ff44723e */ /* 0x000fe200000000ff */
[----:B------:R2:W-:Y:S01]  /*4ea0*/  @P4 STG.E.U16 desc[UR36][R6.64+0x22], R65 ;  /* 0x0000224106004986 */ /* 0x0005e2000c101524 */
[C---:B------:R-:W-:Y:S01]  /*4eb0*/  ISETP.GT.AND P4, PT, R0.reuse, 0x18, P1 ;  /* 0x000000180000780c */ /* 0x040fe20000f84270 */
[-C--:B------:R-:W-:Y:S01]  /*4ec0*/  FMUL R43, R43, R72.reuse ;  /* 0x000000482b2b7220 */ /* 0x080fe20000400000 */
[C---:B------:R-:W-:Y:S01]  /*4ed0*/  ISETP.GT.AND P1, PT, R0.reuse, 0x19, P1 ;  /* 0x000000190000780c */ /* 0x040fe20000f24270 */
[----:B------:R-:W-:Y:S01]  /*4ee0*/  @P2 STG.E.U16 desc[UR36][R10.64+0x20], R66 ;  /* 0x000020420a002986 */ /* 0x000fe2000c101524 */
[----:B------:R-:W-:Y:S01]  /*4ef0*/  ISETP.GT.AND P2, PT, R0, 0x18, P0 ;  /* 0x000000180000780c */ /* 0x000fe20000744270 */
[-C--:B------:R-:W-:Y:S01]  /*4f00*/  FMUL R44, R44, R72.reuse ;  /* 0x000000482c2c7220 */ /* 0x080fe20000400000 */
[----:B------:R-:W-:Y:S01]  /*4f10*/  ISETP.GT.AND P0, PT, R0, 0x19, P0 ;  /* 0x000000190000780c */ /* 0x000fe20000704270 */
[----:B------:R-:W-:Y:S01]  /*4f20*/  @P3 STG.E.U16 desc[UR36][R10.64+0x22], R67 ;  /* 0x000022430a003986 */ /* 0x000fe2000c101524 */
[----:B------:R-:W-:Y:S01]  /*4f30*/  F2FP.F16.F32.PACK_AB R69, RZ, R69 ;  /* 0x00000045ff45723e */ /* 0x000fe200000000ff */
[----:B------:R-:W-:Y:S01]  /*4f40*/  FMUL R45, R45, R72 ;  /* 0x000000482d2d7220 */ /* 0x000fe20000400000 */
[----:B------:R-:W-:Y:S01]  /*4f50*/  F2FP.F16.F32.PACK_AB R70, RZ, R70 ;  /* 0x00000046ff46723e */ /* 0x000fe200000000ff */
[-C--:B------:R-:W-:Y:S01]  /*4f60*/  FMUL R47, R47, R72.reuse ;  /* 0x000000482f2f7220 */ /* 0x080fe20000400000 */
[----:B------:R-:W-:Y:S01]  /*4f70*/  ISETP.GT.AND P3, PT, R4, 0x80, PT ;  /* 0x000000800400780c */ /* 0x000fe20003f64270 */
[----:B------:R-:W-:Y:S01]  /*4f80*/  @P4 STG.E.U16 desc[UR36][R6.64+0x30], R68 ;  /* 0x0000304406004986 */ /* 0x000fe2000c101524 */
[----:B------:R-:W-:Y:S01]  /*4f90*/  F2FP.F16.F32.PACK_AB R71, RZ, R71 ;  /* 0x00000047ff47723e */ /* 0x000fe200000000ff */
[-C--:B------:R-:W-:Y:S01]  /*4fa0*/  FMUL R46, R46, R72.reuse ;  /* 0x000000482e2e7220 */ /* 0x080fe20000400000 */
[----:B------:R-:W-:Y:S01]  /*4fb0*/  SHF.L.U64.HI R57, R8, 0x8, R9 ;  /* 0x0000000808397819 */ /* 0x000fe20000010209 */
[----:B------:R-:W-:Y:S01]  /*4fc0*/  @P1 STG.E.U16 desc[UR36][R6.64+0x32], R69 ;  /* 0x0000324506001986 */ /* 0x000fe2000c101524 */
[----:B------:R-:W-:Y:S01]  /*4fd0*/  ISETP.GT.AND P1, PT, R0, RZ, P3 ;  /* 0x000000ff0000720c */ /* 0x000fe20001f24270 */
[----:B------:R-:W-:Y:S01]  /*4fe0*/  FMUL R48, R48, R72 ;  /* 0x0000004830307220 */ /* 0x000fe20000400000 */
[----:B-1----:R-:W-:Y:S01]  /*4ff0*/  LOP3.LUT R61, R59, 0x2, RZ, 0xfc, !PT ;  /* 0x000000023b3d7812 */ /* 0x002fe200078efcff */
[----:B------:R-:W-:Y:S01]  /*5000*/  @P2 STG.E.U16 desc[UR36][R10.64+0x30], R70 ;  /* 0x000030460a002986 */ /* 0x000fe2000c101524 */
[----:B------:R-:W-:Y:S01]  /*5010*/  F2FP.F16.F32.PACK_AB R40, RZ, R40 ;  /* 0x00000028ff28723e */ /* 0x000fe200000000ff */
[----:B------:R-:W-:Y:S01]  /*5020*/  FMUL R49, R49, R72 ;  /* 0x0000004831317220 */ /* 0x000fe20000400000 */
[-C--:B------:R-:W-:Y:S01]  /*5030*/  IADD3 R14, P4, R61, R6.reuse, RZ ;  /* 0x000000063d0e7210 */ /* 0x080fe20007f9e0ff */
[----:B------:R-:W-:Y:S01]  /*5040*/  @P0 STG.E.U16 desc[UR36][R10.64+0x32], R71 ;  /* 0x000032470a000986 */ /* 0x000fe2000c101524 */
[----:B------:R-:W-:Y:S01]  /*5050*/  IADD3 R8, P0, R59, R6, RZ ;  /* 0x000000063b087210 */ /* 0x000fe20007f1e0ff */
[----:B------:R-:W-:Y:S01]  /*5060*/  FMUL R50, R50, R72 ;  /* 0x0000004832327220 */ /* 0x000fe20000400000 */
[----:B------:R-:W-:Y:S01]  /*5070*/  ISETP.GT.AND P2, PT, R4, 0x88, PT ;  /* 0x000000880400780c */ /* 0x000fe20003f44270 */
[--C-:B------:R-:W-:Y:S01]  /*5080*/  IMAD.X R15, R57, 0x1, R7.reuse, P4 ;  /* 0x00000001390f7824 */ /* 0x100fe200020e0607 */
[----:B------:R-:W-:Y:S01]  /*5090*/  IADD3 R12, P4, R59, R10, RZ ;  /* 0x0000000a3b0c7210 */ /* 0x000fe20007f9e0ff */
[----:B------:R-:W-:Y:S01]  /*50a0*/  IMAD.X R9, R57, 0x1, R7, P0 ;  /* 0x0000000139097824 */ /* 0x000fe200000e0607 */
[C---:B------:R-:W-:Y:S01]  /*50b0*/  ISETP.GT.AND P0, PT, R0.reuse, 0x1, P3 ;  /* 0x000000010000780c */ /* 0x040fe20001f04270 */
[-C--:B------:R-:W-:Y:S01]  /*50c0*/  FMUL R51, R51, R72.reuse ;  /* 0x0000004833337220 */ /* 0x080fe20000400000 */
[----:B------:R-:W-:Y:S01]  /*50d0*/  F2FP.F16.F32.PACK_AB R41, RZ, R41 ;  /* 0x00000029ff29723e */ /* 0x000fe200000000ff */
[--C-:B------:R-:W-:Y:S01]  /*50e0*/  IMAD.X R13, R57, 0x1, R11.reuse, P4 ;  /* 0x00000001390d7824 */ /* 0x100fe200020e060b */
[----:B------:R-:W-:Y:S01]  /*50f0*/  @P1 STG.E.U16 desc[UR36][R8.64], R40 ;  /* 0x0000002808001986 */ /* 0x000fe2000c101524 */
[----:B------:R-:W-:Y:S01]  /*5100*/  ISETP.GT.AND P1, PT, R0, RZ, P2 ;  /* 0x000000ff0000720c */ /* 0x000fe20001724270 */
[-C--:B------:R-:W-:Y:S01]  /*5110*/  FMUL R52, R52, R72.reuse ;  /* 0x0000004834347220 */ /* 0x080fe20000400000 */
[----:B------:R-:W-:Y:S01]  /*5120*/  ISETP.GT.AND P4, PT, R0, 0x1, P2 ;  /* 0x000000010000780c */ /* 0x000fe20001784270 */
[----:B------:R-:W-:Y:S01]  /*5130*/  FMUL R53, R53, R72 ;  /* 0x0000004835357220 */ /* 0x000fe20000400000 */
[----:B------:R-:W-:Y:S01]  /*5140*/  IADD3 R20, P5, R61, R10, RZ ;  /* 0x0000000a3d147210 */ /* 0x000fe20007fbe0ff */
[----:B------:R-:W-:Y:S01]  /*5150*/  FMUL R54, R54, R72 ;  /* 0x0000004836367220 */ /* 0x000fe20000400000 */
[----:B------:R-:W-:Y:S01]  /*5160*/  F2FP.F16.F32.PACK_AB R42, RZ, R42 ;  /* 0x0000002aff2a723e */ /* 0x000fe200000000ff */
[-C--:B------:R-:W-:Y:S01]  /*5170*/  FMUL R55, R55, R72.reuse ;  /* 0x0000004837377220 */ /* 0x080fe20000400000 */
[----:B------:R1:W-:Y:S01]  /*5180*/  @P0 STG.E.U16 desc[UR36][R14.64], R41 ;  /* 0x000000290e000986 */ /* 0x0003e2000c101524 */
[----:B------:R-:W-:Y:S01]  /*5190*/  F2FP.F16.F32.PACK_AB R43, RZ, R43 ;  /* 0x0000002bff2b723e */ /* 0x000fe200000000ff */
[----:B------:R-:W-:Y:S01]  /*51a0*/  IMAD.X R21, R57, 0x1, R11, P5 ;  /* 0x0000000139157824 */ /* 0x000fe200028e060b */
[----:B0-----:R-:W-:Y:S01]  /*51b0*/  LOP3.LUT R63, R59, 0x10, RZ, 0xfc, !PT ;  /* 0x000000103b3f7812 */ /* 0x001fe200078efcff */
[-C--:B------:R-:W-:Y:S01]  /*51c0*/  FMUL R24, R24, R72.reuse ;  /* 0x0000004818187220 */ /* 0x080fe20000400000 */
[----:B------:R-:W-:Y:S01]  /*51d0*/  @P1 STG.E.U16 desc[UR36][R12.64], R42 ;  /* 0x0000002a0c001986 */ /* 0x000fe2000c101524 */
[C---:B------:R-:W-:Y:S01]  /*51e0*/  ISETP.GT.AND P1, PT, R0.reuse, 0x8, P3 ;  /* 0x000000080000780c */ /* 0x040fe20001f24270 */
[-C--:B------:R-:W-:Y:S01]  /*51f0*/  FMUL R25, R25, R72.reuse ;  /* 0x0000004819197220 */ /* 0x080fe20000400000 */
[----:B--2---:R-:W-:Y:S01]  /*5200*/  LOP3.LUT R65, R59, 0x12, RZ, 0xfc, !PT ;  /* 0x000000123b417812 */ /* 0x004fe200078efcff */
[----:B------:R0:W-:Y:S01]  /*5210*/  @P4 STG.E.U16 desc[UR36][R20.64], R43 ;  /* 0x0000002b14004986 */ /* 0x0001e2000c101524 */
[----:B------:R-:W-:Y:S01]  /*5220*/  ISETP.GT.AND P0, PT, R0, 0x9, P3 ;  /* 0x000000090000780c */ /* 0x000fe20001f04270 */
[----:B------:R-:W-:Y:S01]  /*5230*/  FMUL R26, R26, R72 ;  /* 0x000000481a1a7220 */ /* 0x000fe20000400000 */
[----:B-1----:R-:W-:Y:S01]  /*5240*/  IADD3 R14, P5, R63, R6, RZ ;  /* 0x000000063f0e7210 */ /* 0x002fe20007fbe0ff */
[----:B------:R-:W-:Y:S01]  /*5250*/  FMUL R27, R27, R72 ;  /* 0x000000481b1b7220 */ /* 0x000fe20000400000 */
[----:B------:R-:W-:Y:S01]  /*5260*/  IADD3 R40, P4, R65, R6, RZ ;  /* 0x0000000641287210 */ /* 0x000fe20007f9e0ff */
[----:B------:R-:W-:Y:S01]  /*5270*/  FMUL R28, R28, R72 ;  /* 0x000000481c1c7220 */ /* 0x000fe20000400000 */
[----:B------:R-:W-:Y:S01]  /*5280*/  F2FP.F16.F32.PACK_AB R44, RZ, R44 ;  /* 0x0000002cff2c723e */ /* 0x000fe200000000ff */
[C-C-:B------:R-:W-:Y:S01]  /*5290*/  IMAD.X R15, R57.reuse, 0x1, R7.reuse, P5 ;  /* 0x00000001390f7824 */ /* 0x140fe200028e0607 */
[----:B------:R-:W-:Y:S01]  /*52a0*/  F2FP.F16.F32.PACK_AB R45, RZ, R45 ;  /* 0x0000002dff2d723e */ /* 0x000fe200000000ff */
[----:B------:R-:W-:Y:S01]  /*52b0*/  IMAD.X R41, R57, 0x1, R7, P4 ;  /* 0x0000000139297824 */ /* 0x000fe200020e0607 */
[----:B------:R-:W-:Y:S01]  /*52c0*/  F2FP.F16.F32.PACK_AB R47, RZ, R47 ;  /* 0x0000002fff2f723e */ /* 0x000fe200000000ff */
[-C--:B------:R-:W-:Y:S01]  /*52d0*/  FMUL R29, R29, R72.reuse ;  /* 0x000000481d1d7220 */ /* 0x080fe20000400000 */
[----:B------:R1:W-:Y:S01]  /*52e0*/  @P1 STG.E.U16 desc[UR36][R14.64], R44 ;  /* 0x0000002c0e001986 */ /* 0x0003e2000c101524 */
[----:B------:R-:W-:Y:S01]  /*52f0*/  ISETP.GT.AND P1, PT, R0, 0x8, P2 ;  /* 0x000000080000780c */ /* 0x000fe20001724270 */
[----:B------:R-:W-:Y:S01]  /*5300*/  FMUL R30, R30, R72 ;  /* 0x000000481e1e7220 */ /* 0x000fe20000400000 */
[----:B0-----:R-:W-:Y:S01]  /*5310*/  IADD3 R20, P4, R63, R10, RZ ;  /* 0x0000000a3f147210 */ /* 0x001fe20007f9e0ff */
[----:B------:R0:W-:Y:S01]  /*5320*/  @P0 STG.E.U16 desc[UR36][R40.64], R45 ;  /* 0x0000002d28000986 */ /* 0x0001e2000c101524 */
[----:B------:R-:W-:Y:S01]  /*5330*/  ISETP.GT.AND P0, PT, R0, 0x9, P2 ;  /* 0x000000090000780c */ /* 0x000fe20001704270 */
[----:B------:R-:W-:Y:S01]  /*5340*/  FMUL R31, R31, R72 ;  /* 0x000000481f1f7220 */ /* 0x000fe20000400000 */
[----:B------:R-:W-:Y:S01]  /*5350*/  F2FP.F16.F32.PACK_AB R46, RZ, R46 ;  /* 0x0000002eff2e723e */ /* 0x000fe200000000ff */
[----:B------:R-:W-:Y:S01]  /*5360*/  IMAD.X R21, R57, 0x1, R11, P4 ;  /* 0x0000000139157824 */ /* 0x000fe200020e060b */
[----:B------:R-:W-:Y:S01]  /*5370*/  PRMT R5, R47, 0x7610, R5 ;  /* 0x000076102f057816 */ /* 0x000fe20000000005 */
[-C--:B------:R-:W-:Y:S01]  /*5380*/  FMUL R32, R32, R72.reuse ;  /* 0x0000004820207220 */ /* 0x080fe20000400000 */
[----:B------:R-:W-:Y:S01]  /*5390*/  LOP3.LUT R47, R59, 0x22, RZ, 0xfc, !PT ;  /* 0x000000223b2f7812 */ /* 0x000fe200078efcff */
[----:B------:R-:W-:Y:S01]  /*53a0*/  FMUL R33, R33, R72 ;  /* 0x0000004821217220 */ /* 0x000fe20000400000 */
[----:B-1----:R-:W-:Y:S01]  /*53b0*/  IADD3 R14, P5, R65, R10, RZ ;  /* 0x0000000a410e7210 */ /* 0x002fe20007fbe0ff */
[----:B------:R1:W-:Y:S01]  /*53c0*/  @P1 STG.E.U16 desc[UR36][R20.64], R46 ;  /* 0x0000002e14001986 */ /* 0x0003e2000c101524 */
[----:B------:R-:W-:Y:S01]  /*53d0*/  ISETP.GT.AND P1, PT, R0, 0x10, P3 ;  /* 0x000000100000780c */ /* 0x000fe20001f24270 */
[----:B------:R-:W-:Y:S01]  /*53e0*/  FMUL R34, R34, R72 ;  /* 0x0000004822227220 */ /* 0x000fe20000400000 */
[----:B0-----:R-:W-:Y:S01]  /*53f0*/  LOP3.LUT R45, R59, 0x20, RZ, 0xfc, !PT ;  /* 0x000000203b2d7812 */ /* 0x001fe200078efcff */
[----:B------:R-:W-:Y:S01]  /*5400*/  IMAD.X R15, R57, 0x1, R11, P5 ;  /* 0x00000001390f7824 */ /* 0x000fe200028e060b */
[----:B------:R-:W-:Y:S01]  /*5410*/  F2FP.F16.F32.PACK_AB R48, RZ, R48 ;  /* 0x00000030ff30723e */ /* 0x000fe200000000ff */
[----:B------:R-:W-:Y:S01]  /*5420*/  FMUL R35, R35, R72 ;  /* 0x0000004823237220 */ /* 0x000fe20000400000 */
[----:B------:R-:W-:Y:S01]  /*5430*/  IADD3 R40, P4, R45, R6, RZ ;  /* 0x000000062d287210 */ /* 0x000fe20007f9e0ff */
[-C--:B------:R-:W-:Y:S01]  /*5440*/  FMUL R36, R36, R72.reuse ;  /* 0x0000004824247220 */ /* 0x080fe20000400000 */
[----:B------:R0:W-:Y:S01]  /*5450*/  @P0 STG.E.U16 desc[UR36][R14.64], R5 ;  /* 0x000000050e000986 */ /* 0x0001e2000c101524 */
[----:B------:R-:W-:Y:S01]  /*5460*/  ISETP.GT.AND P0, PT, R0, 0x11, P3 ;  /* 0x000000110000780c */ /* 0x000fe20001f04270 */
[----:B------:R-:W-:Y:S01]  /*5470*/  FMUL R37, R37, R72 ;  /* 0x0000004825257220 */ /* 0x000fe20000400000 */
[----:B-1----:R-:W-:Y:S01]  /*5480*/  IADD3 R20, P5, R47, R6, RZ ;  /* 0x000000062f147210 */ /* 0x002fe20007fbe0ff */
[C-C-:B------:R-:W-:Y:S01]  /*5490*/  IMAD.X R41, R57.reuse, 0x1, R7.reuse, P4 ;  /* 0x0000000139297824 */ /* 0x140fe200020e0607 */
[----:B------:R-:W-:Y:S01]  /*54a0*/  F2FP.F16.F32.PACK_AB R49, RZ, R49 ;  /* 0x00000031ff31723e */ /* 0x000fe200000000ff */
[----:B------:R-:W-:Y:S01]  /*54b0*/  FMUL R38, R38, R72 ;  /* 0x0000004826267220 */ /* 0x000fe20000400000 */
[----:B------:R-:W-:Y:S01]  /*54c0*/  F2FP.F16.F32.PACK_AB R50, RZ, R50 ;  /* 0x00000032ff32723e */ /* 0x000fe200000000ff */
[----:B------:R-:W-:Y:S01]  /*54d0*/  IMAD.X R21, R57, 0x1, R7, P5 ;  /* 0x0000000139157824 */ /* 0x000fe200028e0607 */
[----:B------:R1:W-:Y:S01]  /*54e0*/  @P1 STG.E.U16 desc[UR36][R40.64], R48 ;  /* 0x0000003028001986 */ /* 0x0003e2000c101524 */
[----:B------:R-:W-:Y:S01]  /*54f0*/  ISETP.GT.AND P1, PT, R0, 0x10, P2 ;  /* 0x000000100000780c */ /* 0x000fe20001724270 */
[----:B------:R-:W-:Y:S01]  /*5500*/  FMUL R39, R39, R72 ;  /* 0x0000004827277220 */ /* 0x000fe20000400000 */
[----:B0-----:R-:W-:-:S02]  /*5510*/  IADD3 R14, P4, R45, R10, RZ ;  /* 0x0000000a2d0e7210 */ /* 0x001fc40007f9e0ff */
[----:B------:R0:W-:Y:S01]  /*5520*/  @P0 STG.E.U16 desc[UR36][R20.64], R49 ;  /* 0x0000003114000986 */ /* 0x0001e2000c101524 */
[C---:B------:R-:W-:Y:S02]  /*5530*/  ISETP.GT.AND P0, PT, R0.reuse, 0x11, P2 ;  /* 0x000000110000780c */ /* 0x040fe40001704270 */
[----:B------:R-:W-:Y:S01]  /*5540*/  IADD3 R42, P5, R47, R10, RZ ;  /* 0x0000000a2f2a7210 */ /* 0x000fe20007fbe0ff */
[--C-:B------:R-:W-:Y:S01]  /*5550*/  IMAD.X R15, R57, 0x1, R11.reuse, P4 ;  /* 0x00000001390f7824 */ /* 0x100fe200020e060b */
[----:B------:R-:W-:Y:S02]  /*5560*/  ISETP.GT.AND P4, PT, R0, 0x18, P3 ;  /* 0x000000180000780c */ /* 0x000fe40001f84270 */
[----:B-1----:R-:W-:Y:S01]  /*5570*/  LOP3.LUT R41, R59, 0x30, RZ, 0xfc, !PT ;  /* 0x000000303b297812 */ /* 0x002fe200078efcff */
[----:B------:R-:W-:Y:S01]  /*5580*/  IMAD.X R43, R57, 0x1, R11, P5 ;  /* 0x00000001392b7824 */ /* 0x000fe200028e060b */
[----:B------:R-:W-:Y:S01]  /*5590*/  F2FP.F16.F32.PACK_AB R51, RZ, R51 ;  /* 0x00000033ff33723e */ /* 0x000fe200000000ff */
[----:B------:R-:W-:Y:S01]  /*55a0*/  @P1 STG.E.U16 desc[UR36][R14.64], R50 ;  /* 0x000000320e001986 */ /* 0x000fe2000c101524 */
[----:B------:R-:W-:-:S02]  /*55b0*/  F2FP.F16.F32.PACK_AB R52, RZ, R52 ;  /* 0x00000034ff34723e */ /* 0x000fc400000000ff */
[----:B0-----:R-:W-:Y:S01]  /*55c0*/  IADD3 R20, P5, R41, R6, RZ ;  /* 0x0000000629147210 */ /* 0x001fe20007fbe0ff */
[----:B------:R0:W-:Y:S01]  /*55d0*/  @P0 STG.E.U16 desc[UR36][R42.64], R51 ;  /* 0x000000332a000986 */ /* 0x0001e2000c101524 */
[C---:B------:R-:W-:Y:S02]  /*55e0*/  ISETP.GT.AND P1, PT, R4.reuse, 0x100, PT ;  /* 0x000001000400780c */ /* 0x040fe40003f24270 */
[----:B------:R-:W-:Y:S01]  /*55f0*/  ISETP.GT.AND P0, PT, R4, 0x108, PT ;  /* 0x000001080400780c */ /* 0x000fe20003f04270 */
[----:B------:R-:W-:Y:S01]  /*5600*/  IMAD.X R21, R57, 0x1, R7, P5 ;  /* 0x0000000139157824 */ /* 0x000fe200028e0607 */
[C---:B------:R-:W-:Y:S02]  /*5610*/  ISETP.GT.AND P3, PT, R0.reuse, 0x19, P3 ;  /* 0x000000190000780c */ /* 0x040fe40001f64270 */
[----:B------:R-:W-:Y:S02]  /*5620*/  F2FP.F16.F32.PACK_AB R53, RZ, R53 ;  /* 0x00000035ff35723e */ /* 0x000fe400000000ff */
[----:B------:R-:W-:Y:S01]  /*5630*/  @P4 STG.E.U16 desc[UR36][R20.64], R52 ;  /* 0x0000003414004986 */ /* 0x000fe2000c101524 */
[----:B------:R-:W-:-:S02]  /*5640*/  ISETP.GT.AND P4, PT, R0, 0x18, P2 ;  /* 0x000000180000780c */ /* 0x000fc40001784270 */
[----:B0-----:R-:W-:Y:S02]  /*5650*/  LOP3.LUT R43, R59, 0x32, RZ, 0xfc, !PT ;  /* 0x000000323b2b7812 */ /* 0x001fe400078efcff */
[----:B------:R-:W-:Y:S02]  /*5660*/  F2FP.F16.F32.PACK_AB R54, RZ, R54 ;  /* 0x00000036ff36723e */ /* 0x000fe400000000ff */
[----:B------:R-:W-:Y:S02]  /*5670*/  IADD3 R4, P5, R43, R6, RZ ;  /* 0x000000062b047210 */ /* 0x000fe40007fbe0ff */
[----:B------:R-:W-:Y:S02]  /*5680*/  ISETP.GT.AND P2, PT, R0, 0x19, P2 ;  /* 0x000000190000780c */ /* 0x000fe40001744270 */
[----:B------:R-:W-:Y:S01]  /*5690*/  F2FP.F16.F32.PACK_AB R55, RZ, R55 ;  /* 0x00000037ff37723e */ /* 0x000fe200000000ff */
[----:B------:R-:W-:Y:S01]  /*56a0*/  IMAD.X R5, R57, 0x1, R7, P5 ;  /* 0x0000000139057824 */ /* 0x000fe200028e0607 */
[----:B------:R-:W-:-:S02]  /*56b0*/  IADD3 R6, P5, R41, R10, RZ ;  /* 0x0000000a29067210 */ /* 0x000fc40007fbe0ff */
[----:B------:R-:W-:Y:S02]  /*56c0*/  F2FP.F16.F32.PACK_AB R24, RZ, R24 ;  /* 0x00000018ff18723e */ /* 0x000fe400000000ff */
[----:B------:R0:W-:Y:S01]  /*56d0*/  @P3 STG.E.U16 desc[UR36][R4.64], R53 ;  /* 0x0000003504003986 */ /* 0x0001e2000c101524 */
[--C-:B------:R-:W-:Y:S01]  /*56e0*/  IMAD.X R7, R57, 0x1, R11.reuse, P5 ;  /* 0x0000000139077824 */ /* 0x100fe200028e060b */
[----:B------:R-:W-:Y:S02]  /*56f0*/  IADD3 R10, P3, R43, R10, RZ ;  /* 0x0000000a2b0a7210 */ /* 0x000fe40007f7e0ff */
[----:B------:R-:W-:Y:S02]  /*5700*/  IADD3 R14, P5, R59, R8, RZ ;  /* 0x000000083b0e7210 */ /* 0x000fe40007fbe0ff */
[----:B------:R1:W-:Y:S01]  /*5710*/  @P4 STG.E.U16 desc[UR36][R6.64], R54 ;  /* 0x0000003606004986 */ /* 0x0003e2000c101524 */
[C---:B------:R-:W-:Y:S01]  /*5720*/  ISETP.GT.AND P4, PT, R0.reuse, RZ, P1 ;  /* 0x000000ff0000720c */ /* 0x040fe20000f84270 */
[C---:B------:R-:W-:Y:S01]  /*5730*/  IMAD.X R11, R57.reuse, 0x1, R11, P3 ;  /* 0x00000001390b7824 */ /* 0x040fe200018e060b */
[----:B------:R-:W-:Y:S01]  /*5740*/  ISETP.GT.AND P3, PT, R0, 0x1, P1 ;  /* 0x000000010000780c */ /* 0x000fe20000f64270 */
[----:B------:R-:W-:Y:S01]  /*5750*/  IMAD.X R15, R57, 0x1, R9, P5 ;  /* 0x00000001390f7824 */ /* 0x000fe200028e0609 */
[----:B------:R-:W-:-:S02]  /*5760*/  F2FP.F16.F32.PACK_AB R25, RZ, R25 ;  /* 0x00000019ff19723e */ /* 0x000fc400000000ff */
[----:B0-----:R-:W-:Y:S01]  /*5770*/  IADD3 R4, P5, R61, R8, RZ ;  /* 0x000000083d047210 */ /* 0x001fe20007fbe0ff */
[----:B------:R-:W-:Y:S01]  /*5780*/  @P2 STG.E.U16 desc[UR36][R10.64], R55 ;  /* 0x000000370a002986 */ /* 0x000fe2000c101524 */
[C---:B------:R-:W-:Y:S02]  /*5790*/  ISETP.GT.AND P2, PT, R0.reuse, RZ, P0 ;  /* 0x000000ff0000720c */ /* 0x040fe40000744270 */
[----:B------:R-:W-:Y:S01]  /*57a0*/  F2FP.F16.F32.PACK_AB R26, RZ, R26 ;  /* 0x0000001aff1a723e */ /* 0x000fe200000000ff */
[----:B------:R-:W-:Y:S01]  /*57b0*/  IMAD.X R5, R57, 0x1, R9, P5 ;  /* 0x0000000139057824 */ /* 0x000fe200028e0609 */
[-C--:B-1----:R-:W-:Y:S01]  /*57c0*/  IADD3 R6, P5, R59, R12.reuse, RZ ;  /* 0x0000000c3b067210 */ /* 0x082fe20007fbe0ff */
[----:B------:R-:W-:Y:S01]  /*57d0*/  @P4 STG.E.U16 desc[UR36][R14.64], R24 ;  /* 0x000000180e004986 */ /* 0x000fe2000c101524 */
[----:B------:R-:W-:Y:S02]  /*57e0*/  IADD3 R20, P4, R61, R12, RZ ;  /* 0x0000000c3d147210 */ /* 0x000fe40007f9e0ff */
[----:B------:R-:W-:Y:S01]  /*57f0*/  F2FP.F16.F32.PACK_AB R27, RZ, R27 ;  /* 0x0000001bff1b723e */ /* 0x000fe200000000ff */
[----:B------:R0:W-:Y:S01]  /*5800*/  @P3 STG.E.U16 desc[UR36][R4.64], R25 ;  /* 0x0000001904003986 */ /* 0x0001e2000c101524 */
[C---:B------:R-:W-:Y:S01]  /*5810*/  ISETP.GT.AND P3, PT, R0.reuse, 0x1, P0 ;  /* 0x000000010000780c */ /* 0x040fe20000764270 */
[C-C-:B------:R-:W-:Y:S01]  /*5820*/  IMAD.X R7, R57.reuse, 0x1, R13.reuse, P5 ;  /* 0x0000000139077824 */ /* 0x140fe200028e060d */
[----:B------:R-:W-:Y:S01]  /*5830*/  ISETP.GT.AND P5, PT, R0, 0x8, P1 ;  /* 0x000000080000780c */ /* 0x000fe20000fa4270 */
[----:B------:R-:W-:Y:S01]  /*5840*/  IMAD.X R21, R57, 0x1, R13, P4 ;  /* 0x0000000139157824 */ /* 0x000fe200020e060d */
[----:B------:R-:W-:-:S02]  /*5850*/  F2FP.F16.F32.PACK_AB R28, RZ, R28 ;  /* 0x0000001cff1c723e */ /* 0x000fc400000000ff */
[----:B------:R-:W-:Y:S01]  /*5860*/  @P2 STG.E.U16 desc[UR36][R6.64], R26 ;  /* 0x0000001a06002986 */ /* 0x000fe2000c101524 */
[C---:B------:R-:W-:Y:S02]  /*5870*/  ISETP.GT.AND P2, PT, R0.reuse, 0x9, P1 ;  /* 0x000000090000780c */ /* 0x040fe40000f44270 */
[----:B------:R-:W-:Y:S02]  /*5880*/  F2FP.F16.F32.PACK_AB R29, RZ, R29 ;  /* 0x0000001dff1d723e */ /* 0x000fe400000000ff */
[----:B0-----:R-:W-:Y:S02]  /*5890*/  IADD3 R4, P4, R63, R8, RZ ;  /* 0x000000083f047210 */ /* 0x001fe40007f9e0ff */
[----:B------:R-:W-:Y:S01]  /*58a0*/  @P3 STG.E.U16 desc[UR36][R20.64], R27 ;  /* 0x0000001b14003986 */ /* 0x000fe2000c101524 */
[----:B------:R-:W-:Y:S02]  /*58b0*/  ISETP.GT.AND P3, PT, R0, 0x8, P0 ;  /* 0x000000080000780c */ /* 0x000fe40000764270 */
[----:B------:R-:W-:Y:S01]  /*58c0*/  IMAD.X R5, R57, 0x1, R9, P4 ;  /* 0x0000000139057824 */ /* 0x000fe200020e0609 */
[----:B------:R-:W-:-:S02]  /*58d0*/  IADD3 R14, P4, R63, R12, RZ ;  /* 0x0000000c3f0e7210 */ /* 0x000fc40007f9e0ff */
[----:B------:R-:W-:Y:S02]  /*58e0*/  F2FP.F16.F32.PACK_AB R30, RZ, R30 ;  /* 0x0000001eff1e723e */ /* 0x000fe400000000ff */
[----:B------:R0:W-:Y:S01]  /*58f0*/  @P5 STG.E.U16 desc[UR36][R4.64], R28 ;  /* 0x0000001c04005986 */ /* 0x0001e2000c101524 */
[----:B------:R-:W-:Y:S01]  /*5900*/  IADD3 R10, P5, R65, R8, RZ ;  /* 0x00000008410a7210 */ /* 0x000fe20007fbe0ff */
[C---:B------:R-:W-:Y:S01]  /*5910*/  IMAD.X R15, R57.reuse, 0x1, R13, P4 ;  /* 0x00000001390f7824 */ /* 0x040fe200020e060d */
[----:B------:R-:W-:Y:S02]  /*5920*/  F2FP.F16.F32.PACK_AB R31, RZ, R31 ;  /* 0x0000001fff1f723e */ /* 0x000fe400000000ff */
[----:B------:R-:W-:Y:S01]  /*5930*/  F2FP.F16.F32.PACK_AB R32, RZ, R32 ;  /* 0x00000020ff20723e */ /* 0x000fe200000000ff */
[----:B------:R-:W-:Y:S01]  /*5940*/  IMAD.X R11, R57, 0x1, R9, P5 ;  /* 0x00000001390b7824 */ /* 0x000fe200028e0609 */
[----:B------:R-:W-:Y:S02]  /*5950*/  ISETP.GT.AND P5, PT, R0, 0x9, P0 ;  /* 0x000000090000780c */ /* 0x000fe400007a4270 */
[----:B------:R-:W-:-:S02]  /*5960*/  F2FP.F16.F32.PACK_AB R33, RZ, R33 ;  /* 0x00000021ff21723e */ /* 0x000fc400000000ff */
[----:B------:R-:W-:Y:S01]  /*5970*/  @P2 STG.E.U16 desc[UR36][R10.64], R29 ;  /* 0x0000001d0a002986 */ /* 0x000fe2000c101524 */
[----:B0-----:R-:W-:Y:S02]  /*5980*/  IADD3 R4, P4, R65, R12, RZ ;  /* 0x0000000c41047210 */ /* 0x001fe40007f9e0ff */
[C---:B------:R-:W-:Y:S01]  /*5990*/  ISETP.GT.AND P2, PT, R0.reuse, 0x10, P1 ;  /* 0x000000100000780c */ /* 0x040fe20000f44270 */
[----:B------:R-:W-:Y:S01]  /*59a0*/  @P3 STG.E.U16 desc[UR36][R14.64], R30 ;  /* 0x0000001e0e003986 */ /* 0x000fe2000c101524 */
[----:B------:R-:W-:Y:S01]  /*59b0*/  ISETP.GT.AND P3, PT, R0, 0x11, P1 ;  /* 0x000000110000780c */ /* 0x000fe20000f64270 */
[----:B------:R-:W-:Y:S01]  /*59c0*/  IMAD.X R5, R57, 0x1, R13, P4 ;  /* 0x0000000139057824 */ /* 0x000fe200020e060d */
[----:B------:R-:W-:Y:S02]  /*59d0*/  IADD3 R20, P4, R47, R8, RZ ;  /* 0x000000082f147210 */ /* 0x000fe40007f9e0ff */
[----:B------:R-:W-:Y:S02]  /*59e0*/  F2FP.F16.F32.PACK_AB R34, RZ, R34 ;  /* 0x00000022ff22723e */ /* 0x000fe400000000ff */
[----:B------:R0:W-:Y:S01]  /*59f0*/  @P5 STG.E.U16 desc[UR36][R4.64], R31 ;  /* 0x0000001f04005986 */ /* 0x0001e2000c101524 */
[----:B------:R-:W-:Y:S01]  /*5a00*/  IADD3 R6, P5, R45, R8, RZ ;  /* 0x000000082d067210 */ /* 0x000fe20007fbe0ff */
[----:B------:R-:W-:Y:S01]  /*5a10*/  IMAD.X R21, R57, 0x1, R9, P4 ;  /* 0x0000000139157824 */ /* 0x000fe200020e0609 */
[----:B------:R-:W-:-:S02]  /*5a20*/  F2FP.F16.F32.PACK_AB R35, RZ, R35 ;  /* 0x00000023ff23723e */ /* 0x000fc400000000ff */
[----:B------:R-:W-:Y:S01]  /*5a30*/  F2FP.F16.F32.PACK_AB R36, RZ, R36 ;  /* 0x00000024ff24723e */ /* 0x000fe200000000ff */
[----:B------:R-:W-:Y:S01]  /*5a40*/  IMAD.X R7, R57, 0x1, R9, P5 ;  /* 0x0000000139077824 */ /* 0x000fe200028e0609 */
[C---:B------:R-:W-:Y:S02]  /*5a50*/  ISETP.GT.AND P5, PT, R0.reuse, 0x10, P0 ;  /* 0x000000100000780c */ /* 0x040fe400007a4270 */
[----:B------:R-:W-:Y:S02]  /*5a60*/  F2FP.F16.F32.PACK_AB R37, RZ, R37 ;  /* 0x00000025ff25723e */ /* 0x000fe400000000ff */
[----:B------:R1:W-:Y:S01]  /*5a70*/  @P2 STG.E.U16 desc[UR36][R6.64], R32 ;  /* 0x0000002006002986 */ /* 0x0003e2000c101524 */
[----:B0-----:R-:W-:Y:S02]  /*5a80*/  IADD3 R4, P4, R45, R12, RZ ;  /* 0x0000000c2d047210 */ /* 0x001fe40007f9e0ff */
[-C--:B------:R-:W-:Y:S01]  /*5a90*/  IADD3 R14, P2, R41, R8.reuse, RZ ;  /* 0x00000008290e7210 */ /* 0x080fe20007f5e0ff */
[----:B------:R1:W-:Y:S01]  /*5aa0*/  @P3 STG.E.U16 desc[UR36][R20.64], R33 ;  /* 0x0000002114003986 */ /* 0x0003e2000c101524 */
[----:B------:R-:W-:Y:S01]  /*5ab0*/  IADD3 R8, P3, R43, R8, RZ ;  /* 0x000000082b087210 */ /* 0x000fe20007f7e0ff */
[C---:B------:R-:W-:Y:S01]  /*5ac0*/  IMAD.X R5, R57.reuse, 0x1, R13, P4 ;  /* 0x0000000139057824 */ /* 0x040fe200020e060d */
[----:B------:R-:W-:Y:S01]  /*5ad0*/  ISETP.GT.AND P4, PT, R0, 0x11, P0 ;  /* 0x000000110000780c */ /* 0x000fe20000784270 */
[C-C-:B------:R-:W-:Y:S01]  /*5ae0*/  IMAD.X R15, R57.reuse, 0x1, R9.reuse, P2 ;  /* 0x00000001390f7824 */ /* 0x140fe200010e0609 */
[----:B------:R-:W-:Y:S01]  /*5af0*/  F2FP.F16.F32.PACK_AB R38, RZ, R38 ;  /* 0x00000026ff26723e */ /* 0x000fe200000000ff */
[----:B------:R-:W-:Y:S01]  /*5b00*/  IMAD.X R9, R57, 0x1, R9, P3 ;  /* 0x0000000139097824 */ /* 0x000fe200018e0609 */
[----:B------:R1:W-:Y:S01]  /*5b10*/  @P5 STG.E.U16 desc[UR36][R4.64], R34 ;  /* 0x0000002204005986 */ /* 0x0003e2000c101524 */
[----:B------:R-:W-:-:S02]  /*5b20*/  IADD3 R10, P5, R47, R12, RZ ;  /* 0x0000000c2f0a7210 */ /* 0x000fc40007fbe0ff */
[C---:B------:R-:W-:Y:S02]  /*5b30*/  ISETP.GT.AND P3, PT, R0.reuse, 0x18, P1 ;  /* 0x000000180000780c */ /* 0x040fe40000f64270 */
[C---:B------:R-:W-:Y:S01]  /*5b40*/  ISETP.GT.AND P1, PT, R0.reuse, 0x19, P1 ;  /* 0x000000190000780c */ /* 0x040fe20000f24270 */
[--C-:B------:R-:W-:Y:S01]  /*5b50*/  IMAD.X R11, R57, 0x1, R13.reuse, P5 ;  /* 0x00000001390b7824 */ /* 0x100fe200028e060d */
[-C--:B------:R-:W-:Y:S02]  /*5b60*/  IADD3 R24, P5, R41, R12.reuse, RZ ;  /* 0x0000000c29187210 */ /* 0x080fe40007fbe0ff */
[----:B------:R-:W-:Y:S02]  /*5b70*/  IADD3 R12, P2, R43, R12, RZ ;  /* 0x0000000c2b0c7210 */ /* 0x000fe40007f5e0ff */
[----:B------:R-:W-:Y:S01]  /*5b80*/  F2FP.F16.F32.PACK_AB R39, RZ, R39 ;  /* 0x00000027ff27723e */ /* 0x000fe200000000ff */
[C-C-:B------:R-:W-:Y:S01]  /*5b90*/  IMAD.X R25, R57.reuse, 0x1, R13.reuse, P5 ;  /* 0x0000000139197824 */ /* 0x140fe200028e060d */
[C---:B------:R-:W-:Y:S01]  /*5ba0*/  ISETP.GT.AND P5, PT, R0.reuse, 0x18, P0 ;  /* 0x000000180000780c */ /* 0x040fe200007a4270 */
[----:B------:R-:W-:Y:S01]  /*5bb0*/  IMAD.X R13, R57, 0x1, R13, P2 ;  /* 0x00000001390d7824 */ /* 0x000fe200010e060d */
[----:B------:R-:W-:Y:S01]  /*5bc0*/  ISETP.GT.AND P0, PT, R0, 0x19, P0 ;  /* 0x000000190000780c */ /* 0x000fe20000704270 */
[----:B------:R1:W-:Y:S04]  /*5bd0*/  @P4 STG.E.U16 desc[UR36][R10.64], R35 ;  /* 0x000000230a004986 */ /* 0x0003e8000c101524 */
[----:B------:R1:W-:Y:S04]  /*5be0*/  @P3 STG.E.U16 desc[UR36][R14.64], R36 ;  /* 0x000000240e003986 */ /* 0x0003e8000c101524 */
[----:B------:R1:W-:Y:S04]  /*5bf0*/  @P1 STG.E.U16 desc[UR36][R8.64], R37 ;  /* 0x0000002508001986 */ /* 0x0003e8000c101524 */
[----:B------:R1:W-:Y:S04]  /*5c00*/  @P5 STG.E.U16 desc[UR36][R24.64], R38 ;  /* 0x0000002618005986 */ /* 0x0003e8000c101524 */
[----:B------:R1:W-:Y:S02]  /*5c10*/  @P0 STG.E.U16 desc[UR36][R12.64], R39 ;  /* 0x000000270c000986 */ /* 0x0003e4000c101524 */
.L_x_111:
[----:B------:R-:W-:Y:S05]  /*5c20*/  BSYNC B0 ;  /* 0x0000000000007941 */ /* 0x000fea0003800000 */
.L_x_33:
[----:B------:R-:W-:Y:S01]  /*5c30*/  ULDC UR4, c[0x0][0xc] ;  /* 0x0000030000047ab9 */ /* 0x000fe20000000800 */
[----:B------:R-:W-:Y:S01]  /*5c40*/  ULDC UR5, c[0x0][0x10] ;  /* 0x0000040000057ab9 */ /* 0x000fe20000000800 */
[----:B-1-34-:R-:W1:Y:S01]  /*5c50*/  LDC R5, c[0x0][0x14] ;  /* 0x00000500ff057b82 */ /* 0x01ae620000000800 */
[----:B------:R-:W-:Y:S01]  /*5c60*/  UIMAD.WIDE.U32 UR4, UR4, UR5, URZ ;  /* 0x00000005040472a5 */ /* 0x000fe2000f8e003f */
[----:B------:R-:W-:Y:S01]  /*5c70*/  PRMT R0, RZ, 0x7610, R0 ;  /* 0x00007610ff007816 */ /* 0x000fe20000000000 */
[----:B------:R-:W-:Y:S02]  /*5c80*/  IMAD.MOV.U32 R76, RZ, RZ, -0x1 ;  /* 0xffffffffff4c7424 */ /* 0x000fe400078e00ff */
[----:B------:R-:W-:Y:S02]  /*5c90*/  IMAD.MOV.U32 R75, RZ, RZ, -0x1 ;  /* 0xffffffffff4b7424 */ /* 0x000fe400078e00ff */
[----:B-1----:R-:W-:-:S04]  /*5ca0*/  IMAD.WIDE.U32 R16, R5, UR4, R16 ;  /* 0x0000000405107c25 */ /* 0x002fc8000f8e0010 */
[----:B------:R-:W-:Y:S01]  /*5cb0*/  IMAD R5, R5, UR5, RZ ;  /* 0x0000000505057c24 */ /* 0x000fe2000f8e02ff */
[----:B------:R-:W-:Y:S02]  /*5cc0*/  ULDC.64 UR4, c[0x0][0x650] ;  /* 0x0001940000047ab9 */ /* 0x000fe40000000a00 */
[----:B------:R-:W-:Y:S01]  /*5cd0*/  ISETP.GE.U32.AND P0, PT, R16, UR4, PT ;  /* 0x0000000410007c0c */ /* 0x000fe2000bf06070 */
[----:B------:R-:W-:-:S05]  /*5ce0*/  IMAD.IADD R17, R17, 0x1, R5 ;  /* 0x0000000111117824 */ /* 0x000fca00078e0205 */
[----:B------:R-:W-:-:S13]  /*5cf0*/  ISETP.GE.U32.AND.EX P0, PT, R17, UR5, PT, P0 ;  /* 0x0000000511007c0c */ /* 0x000fda000bf06100 */
[----:B------:R-:W-:Y:S05]  /*5d00*/  @P0 BRA `(.L_x_112) ;  /* 0x0000000400640947 */ /* 0x000fea0003800000 */
[----:B------:R-:W1:Y:S01]  /*5d10*/  S2R R12, SR_CTAID.X ;  /* 0x00000000000c7919 */ /* 0x000e620000002500 */
[----:B------:R-:W3:Y:S01]  /*5d20*/  LDC.64 R10, c[0x0][0x628] ;  /* 0x00018a00ff0a7b82 */ /* 0x000ee20000000a00 */
[----:B------:R-:W-:Y:S01]  /*5d30*/  ULDC UR4, c[0x0][0x150] ;  /* 0x0000540000047ab9 */ /* 0x000fe20000000800 */
[----:B0-----:R-:W-:Y:S01]  /*5d40*/  IMAD.MOV.U32 R8, RZ, RZ, R16 ;  /* 0x000000ffff087224 */ /* 0x001fe200078e0010 */
[----:B------:R-:W0:Y:S01]  /*5d50*/  S2R R24, SR_CTAID.Y ;  /* 0x0000000000187919 */ /* 0x000e220000002600 */
[----:B------:R-:W-:-:S04]  /*5d60*/  IMAD.MOV.U32 R9, RZ, RZ, R17 ;  /* 0x000000ffff097224 */ /* 0x000fc800078e0011 */
[----:B------:R-:W4:Y:S08]  /*5d70*/  LDC R21, c[0x0][0x144] ;  /* 0x00005100ff157b82 */ /* 0x000f300000000800 */
[----:B------:R-:W0:Y:S08]  /*5d80*/  LDC R0, c[0x0][0x630] ;  /* 0x00018c00ff007b82 */ /* 0x000e300000000800 */
[----:B------:R-:W0:Y:S01]  /*5d90*/  LDC.64 R14, c[0x0][0x620] ;  /* 0x00018800ff0e7b82 */ /* 0x000e220000000a00 */
[----:B---3--:R-:W-:-:S04]  /*5da0*/  ISETP.NE.U32.AND P0, PT, R10, RZ, PT ;  /* 0x000000ff0a00720c */ /* 0x008fc80003f05070 */
[----:B------:R-:W-:Y:S02]  /*5db0*/  ISETP.NE.AND.EX P0, PT, R11, RZ, PT, P0 ;  /* 0x000000ff0b00720c */ /* 0x000fe40003f05300 */
[----:B-1----:R-:W-:-:S05]  /*5dc0*/  I2FP.F32.U32 R3, R12 ;  /* 0x0000000c00037245 */ /* 0x002fca0000201000 */
[----:B------:R-:W-:-:S04]  /*5dd0*/  FMUL R3, R3, UR4 ;  /* 0x0000000403037c20 */ /* 0x000fc80008400000 */
[----:B------:R1:W3:Y:S02]  /*5de0*/  F2I.U32.TRUNC.NTZ R20, R3 ;  /* 0x0000000300147305 */ /* 0x0002e4000020f000 */
[----:B----4-:R-:W-:Y:S05]  /*5df0*/  @!P0 BRA `(.L_x_113) ;  /* 0x0000000000288947 */ /* 0x010fea0003800000 */
[----:B-1----:R-:W1:Y:S02]  /*5e00*/  LDC R3, c[0x0][0x634] ;  /* 0x00018d00ff037b82 */ /* 0x002e640000000800 */
[----:B-1----:R-:W-:-:S05]  /*5e10*/  IADD3 R3, P0, R16, R3, RZ ;  /* 0x0000000310037210 */ /* 0x002fca0007f1e0ff */
        /* <DEDUP_REMOVED lines=8> */
.L_x_113:
[----:B------:R-:W4:Y:S01]  /*5ea0*/  LDC.64 R30, c[0x0][0x640] ;  /* 0x00019000ff1e7b82 */ /* 0x000f220000000a00 */
[-CC-:B0-----:R-:W-:Y:S01]  /*5eb0*/  SHF.R.U64 R75, R8, R0.reuse, R9.reuse ;  /* 0x00000000084b7219 */ /* 0x181fe20000001209 */
[----:B---3--:R-:W-:Y:S01]  /*5ec0*/  IMAD.MOV R20, RZ, RZ, -R20 ;  /* 0x000000ffff147224 */ /* 0x008fe200078e0a14 */
[----:B------:R-:W-:Y:S01]  /*5ed0*/  SHF.R.U32.HI R0, RZ, R0, R9 ;  /* 0x00000000ff007219 */ /* 0x000fe20000011609 */
[----:B------:R-:W-:Y:S01]  /*5ee0*/  ULDC UR4, c[0x0][0x154] ;  /* 0x0000550000047ab9 */ /* 0x000fe20000000800 */
[----:B-1----:R-:W-:Y:S01]  /*5ef0*/  IADD3 R3, P0, RZ, -R75, RZ ;  /* 0x8000004bff037210 */ /* 0x002fe20007f1e0ff */
[----:B------:R-:W-:Y:S02]  /*5f00*/  IMAD R26, R21, R20, R12 ;  /* 0x00000014151a7224 */ /* 0x000fe400078e020c */
[----:B------:R-:W0:Y:S01]  /*5f10*/  LDC R6, c[0x0][0x618] ;  /* 0x00018600ff067b82 */ /* 0x000e220000000800 */
[----:B------:R-:W-:Y:S02]  /*5f20*/  IMAD.MOV.U32 R7, RZ, RZ, 0x1 ;  /* 0x00000001ff077424 */ /* 0x000fe400078e00ff */
[----:B------:R-:W-:-:S04]  /*5f30*/  IMAD.X R5, RZ, RZ, ~R0, P0 ;  /* 0x000000ffff057224 */ /* 0x000fc800000e0e00 */
[-C--:B------:R-:W-:Y:S01]  /*5f40*/  IMAD R0, R5, R14.reuse, RZ ;  /* 0x0000000e05007224 */ /* 0x080fe200078e02ff */
[----:B------:R-:W1:Y:S01]  /*5f50*/  LDC R8, c[0x0][0x608] ;  /* 0x00018200ff087b82 */ /* 0x000e620000000800 */
[----:B------:R-:W-:-:S04]  /*5f60*/  IMAD.WIDE.U32 R4, R3, R14, R16 ;  /* 0x0000000e03047225 */ /* 0x000fc800078e0010 */
[----:B------:R-:W-:Y:S01]  /*5f70*/  IMAD R3, R3, R15, R0 ;  /* 0x0000000f03037224 */ /* 0x000fe200078e0200 */
[----:B------:R-:W-:Y:S02]  /*5f80*/  I2FP.F32.U32 R0, R24 ;  /* 0x0000001800007245 */ /* 0x000fe40000201000 */
[----:B------:R-:W3:Y:S01]  /*5f90*/  LDC R28, c[0x0][0x658] ;  /* 0x00019600ff1c7b82 */ /* 0x000ee20000000800 */
[----:B------:R-:W-:Y:S01]  /*5fa0*/  IMAD.IADD R3, R5, 0x1, R3 ;  /* 0x0000000105037824 */ /* 0x000fe200078e0203 */
[----:B----4-:R-:W-:Y:S01]  /*5fb0*/  ISETP.NE.U32.AND P0, PT, R30, RZ, PT ;  /* 0x000000ff1e00720c */ /* 0x010fe20003f05070 */
[----:B------:R-:W-:Y:S01]  /*5fc0*/  FMUL R0, R0, UR4 ;  /* 0x0000000400007c20 */ /* 0x000fe20008400000 */
[----:B------:R-:W-:Y:S02]  /*5fd0*/  IMAD.MOV.U32 R5, RZ, RZ, -0x1 ;  /* 0xffffffffff057424 */ /* 0x000fe400078e00ff */
[----:B------:R-:W-:Y:S01]  /*5fe0*/  ISETP.NE.AND.EX P0, PT, R31, RZ, PT, P0 ;  /* 0x000000ff1f00720c */ /* 0x000fe20003f05300 */
[----:B------:R4:W2:Y:S01]  /*5ff0*/  F2I.U32.TRUNC.NTZ R14, R0 ;  /* 0x00000000000e7305 */ /* 0x0008a2000020f000 */
[----:B------:R-:W2:Y:S01]  /*6000*/  LDC R15, c[0x0][0x148] ;  /* 0x00005200ff0f7b82 */ /* 0x000ea20000000800 */
[----:B0-----:R-:W-:-:S02]  /*6010*/  SHF.R.U64 R12, R4, R6, R3 ;  /* 0x00000006040c7219 */ /* 0x001fc40000001203 */
[----:B------:R-:W-:-:S05]  /*6020*/  SHF.R.U32.HI R3, RZ, R6, R3 ;  /* 0x00000006ff037219 */ /* 0x000fca0000011603 */
[----:B------:R-:W0:Y:S01]  /*6030*/  LDC R20, c[0x0][0x600] ;  /* 0x00018000ff147b82 */ /* 0x000e220000000800 */
[-CC-:B-1----:R-:W-:Y:S02]  /*6040*/  SHF.R.U64 R10, R12, R8.reuse, R3.reuse ;  /* 0x000000080c0a7219 */ /* 0x182fe40000001203 */
[----:B------:R-:W-:-:S05]  /*6050*/  SHF.R.U32.HI R3, RZ, R8, R3 ;  /* 0x00000008ff037219 */ /* 0x000fca0000011603 */
[----:B------:R-:W1:Y:S01]  /*6060*/  LDC R25, c[0x0][0x648] ;  /* 0x00019200ff197b82 */ /* 0x000e620000000800 */
[-C--:B---3--:R-:W-:Y:S02]  /*6070*/  SHF.L.U32 R4, R5, R28.reuse, RZ ;  /* 0x0000001c05047219 */ /* 0x088fe400000006ff */
[-CC-:B------:R-:W-:Y:S02]  /*6080*/  SHF.R.U64 R13, R10, R28.reuse, R3.reuse ;  /* 0x0000001c0a0d7219 */ /* 0x180fe40000001203 */
[----:B------:R-:W-:Y:S02]  /*6090*/  SHF.R.U32.HI R5, RZ, R28, R3 ;  /* 0x0000001cff057219 */ /* 0x000fe40000011603 */
[----:B------:R-:W-:Y:S01]  /*60a0*/  LOP3.LUT R21, RZ, R4, RZ, 0x33, !PT ;  /* 0x00000004ff157212 */ /* 0x000fe200078e33ff */
[----:B------:R-:W3:Y:S01]  /*60b0*/  LDC R27, c[0x0][0x638] ;  /* 0x00018e00ff1b7b82 */ /* 0x000ee20000000800 */
[----:B------:R-:W-:Y:S01]  /*60c0*/  SHF.L.U32 R28, R7, R28, RZ ;  /* 0x0000001c071c7219 */ /* 0x000fe200000006ff */
[----:B------:R-:W-:-:S06]  /*60d0*/  IMAD.MOV.U32 R4, RZ, RZ, R13 ;  /* 0x000000ffff047224 */ /* 0x000fcc00078e000d */
[----:B------:R-:W0:Y:S01]  /*60e0*/  LDC R29, c[0x0][0x610] ;  /* 0x00018400ff1d7b82 */ /* 0x000e220000000800 */
[----:B----4-:R-:W-:Y:S05]  /*60f0*/  @!P0 BRA `(.L_x_114) ;  /* 0x0000000000288947 */ /* 0x010fea0003800000 */
        /* <DEDUP_REMOVED lines=10> */
.L_x_114:
[----:B------:R-:W-:Y:S01]  /*61a0*/  ISETP.NE.AND P0, PT, R2, 0x1, PT ;  /* 0x000000010200780c */ /* 0x000fe20003f05270 */
[----:B--2---:R-:W-:Y:S01]  /*61b0*/  IMAD.MOV R14, RZ, RZ, -R14 ;  /* 0x000000ffff0e7224 */ /* 0x004fe200078e0a0e */
[----:B-1----:R-:W-:Y:S01]  /*61c0*/  SHF.R.U64 R0, R4, R25, R5 ;  /* 0x0000001904007219 */ /* 0x002fe20000001205 */
[----:B0-----:R-:W-:Y:S01]  /*61d0*/  VIADD R5, R20, 0xffffffff ;  /* 0xffffffff14057836 */ /* 0x001fe20000000000 */
[----:B------:R-:W-:Y:S01]  /*61e0*/  LOP3.LUT R3, R10, R21, RZ, 0xc0, !PT ;  /* 0x000000150a037212 */ /* 0x000fe200078ec0ff */
[----:B------:R-:W-:Y:S02]  /*61f0*/  IMAD.MOV.U32 R6, RZ, RZ, 0x1 ;  /* 0x00000001ff067424 */ /* 0x000fe400078e00ff */
[----:B------:R-:W-:Y:S01]  /*6200*/  IMAD.MOV R4, RZ, RZ, -R0 ;  /* 0x000000ffff047224 */ /* 0x000fe200078e0a00 */
[----:B------:R-:W-:Y:S01]  /*6210*/  LOP3.LUT R5, R12, R5, RZ, 0xc0, !PT ;  /* 0x000000050c057212 */ /* 0x000fe200078ec0ff */
[----:B------:R-:W-:Y:S02]  /*6220*/  IMAD R3, R28, R0, R3 ;  /* 0x000000001c037224 */ /* 0x000fe400078e0203 */
[----:B---3--:R-:W-:-:S02]  /*6230*/  IMAD R0, R4, R27, R13 ;  /* 0x0000001b04007224 */ /* 0x008fc400078e020d */
[----:B------:R-:W-:Y:S02]  /*6240*/  @P0 IMAD R26, R15, R14, R24 ;  /* 0x0000000e0f1a0224 */ /* 0x000fe400078e0218 */
[----:B------:R-:W-:Y:S01]  /*6250*/  IMAD R4, R0, R20, R5 ;  /* 0x0000001400047224 */ /* 0x000fe200078e0205 */
[----:B------:R-:W-:Y:S01]  /*6260*/  PRMT R0, R6, 0x7610, R0 ;  /* 0x0000761006007816 */ /* 0x000fe20000000000 */
[----:B------:R-:W-:-:S05]  /*6270*/  IMAD R3, R3, R29, R26 ;  /* 0x0000001d03037224 */ /* 0x000fca00078e021a */
[----:B------:R-:W-:Y:S02]  /*6280*/  SEL R76, R4, R3, !P0 ;  /* 0x00000003044c7207 */ /* 0x000fe40004000000 */
[----:B------:R-:W-:-:S07]  /*6290*/  SEL R3, R3, R4, !P0 ;  /* 0x0000000403037207 */ /* 0x000fce0004000000 */
.L_x_112:
[----:B------:R-:W-:Y:S01]  /*62a0*/  LOP3.LUT P0, RZ, R0, 0xff, RZ, 0xc0, !PT ;  /* 0x000000ff00ff7812 */ /* 0x000fe2000780c0ff */
[----:B------:R-:W-:-:S12]  /*62b0*/  IMAD.MOV.U32 R74, RZ, RZ, R3 ;  /* 0x000000ffff4a7224 */ /* 0x000fd800078e0003 */
[----:B------:R-:W-:Y:S05]  /*62c0*/  @P0 BRA `(.L_x_115) ;  /* 0xffffffac00f40947 */ /* 0x000fea000383ffff */
[----:B------:R-:W-:Y:S05]  /*62d0*/  EXIT ;  /* 0x000000000000794d */ /* 0x000fea0003800000 */
.L_x_8:
[----:B0-----:R-:W-:Y:S01]  /*62e0*/  ULDC.64 UR4, c[0x0][0x650] ;  /* 0x0001940000047ab9 */ /* 0x001fe20000000a00 */
        /* <DEDUP_REMOVED lines=25> */
.L_x_117:
[----:B------:R-:W0:Y:S01]  /*6480*/  LDC.64 R28, c[0x0][0x640] ;  /* 0x00019000ff1c7b82 */ /* 0x000e220000000a00 */
[-CC-:B------:R-:W-:Y:S01]  /*6490*/  SHF.R.U64 R22, R12, R6.reuse, R13.reuse ;  /* 0x000000060c167219 */ /* 0x180fe2000000120d */
[----:B------:R-:W-:Y:S01]  /*64a0*/  IMAD.MOV.U32 R30, RZ, RZ, 0x1 ;  /* 0x00000001ff1e7424 */ /* 0x000fe200078e00ff */
[----:B------:R-:W-:Y:S02]  /*64b0*/  SHF.R.U32.HI R6, RZ, R6, R13 ;  /* 0x00000006ff067219 */ /* 0x000fe4000001160d */
        /* <DEDUP_REMOVED lines=8> */
[----:B------:R-:W-:Y:S01]  /*6540*/  IMAD.IADD R9, R9, 0x1, R11 ;  /* 0x0000000109097824 */ /* 0x000fe200078e020b */
[----:B0-----:R-:W-:-:S04]  /*6550*/  ISETP.NE.U32.AND P0, PT, R28, RZ, PT ;  /* 0x000000ff1c00720c */ /* 0x001fc80003f05070 */
[----:B------:R-:W-:Y:S02]  /*6560*/  ISETP.NE.AND.EX P0, PT, R29, RZ, PT, P0 ;  /* 0x000000ff1d00720c */ /* 0x000fe40003f05300 */
[----:B------:R-:W0:Y:S01]  /*6570*/  LDC R20, c[0x0][0x600] ;  /* 0x00018000ff147b82 */ /* 0x000e220000000800 */
[-CC-:B-1----:R-:W-:Y:S01]  /*6580*/  SHF.R.U64 R14, R8, R10.reuse, R9.reuse ;  /* 0x0000000a080e7219 */ /* 0x182fe20000001209 */
[----:B------:R-:W-:Y:S01]  /*6590*/  IMAD.MOV.U32 R8, RZ, RZ, -0x1 ;  /* 0xffffffffff087424 */ /* 0x000fe200078e00ff */
[----:B------:R-:W-:-:S05]  /*65a0*/  SHF.R.U32.HI R9, RZ, R10, R9 ;  /* 0x0000000aff097219 */ /* 0x000fca0000011609 */
[----:B------:R-:W1:Y:S01]  /*65b0*/  LDC R26, c[0x0][0x648] ;  /* 0x00019200ff1a7b82 */ /* 0x000e620000000800 */
[-CC-:B--2---:R-:W-:Y:S02]  /*65c0*/  SHF.R.U64 R21, R14, R12.reuse, R9.reuse ;  /* 0x0000000c0e157219 */ /* 0x184fe40000001209 */
[----:B------:R-:W-:-:S05]  /*65d0*/  SHF.R.U32.HI R6, RZ, R12, R9 ;  /* 0x0000000cff067219 */ /* 0x000fca0000011609 */
[----:B------:R-:W2:Y:S01]  /*65e0*/  LDC R27, c[0x0][0x638] ;  /* 0x00018e00ff1b7b82 */ /* 0x000ea20000000800 */
[-C--:B---3--:R-:W-:Y:S02]  /*65f0*/  SHF.L.U32 R8, R8, R25.reuse, RZ ;  /* 0x0000001908087219 */ /* 0x088fe400000006ff */
[-CC-:B------:R-:W-:Y:S02]  /*6600*/  SHF.R.U64 R23, R21, R25.reuse, R6.reuse ;  /* 0x0000001915177219 */ /* 0x180fe40000001206 */
[----:B------:R-:W-:Y:S02]  /*6610*/  LOP3.LUT R32, RZ, R8, RZ, 0x33, !PT ;  /* 0x00000008ff207212 */ /* 0x000fe400078e33ff */
[----:B------:R-:W-:Y:S01]  /*6620*/  SHF.R.U32.HI R9, RZ, R25, R6 ;  /* 0x00000019ff097219 */ /* 0x000fe20000011606 */
[----:B------:R-:W3:Y:S01]  /*6630*/  LDC R31, c[0x0][0x610] ;  /* 0x00018400ff1f7b82 */ /* 0x000ee20000000800 */
[----:B------:R-:W-:Y:S01]  /*6640*/  IMAD.MOV.U32 R8, RZ, RZ, R23 ;  /* 0x000000ffff087224 */ /* 0x000fe200078e0017 */
[----:B------:R-:W-:Y:S06]  /*6650*/  @!P0 BRA `(.L_x_118) ;  /* 0x0000000000288947 */ /* 0x000fec0003800000 */
        /* <DEDUP_REMOVED lines=10> */
.L_x_118:
[----:B------:R-:W-:Y:S02]  /*6700*/  ISETP.NE.AND P0, PT, R2, 0x1, PT ;  /* 0x000000010200780c */ /* 0x000fe40003f05270 */
[----:B-1----:R-:W-:Y:S01]  /*6710*/  SHF.R.U64 R6, R8, R26, R9 ;  /* 0x0000001a08067219 */ /* 0x002fe20000001209 */
[----:B0-----:R-:W-:Y:S01]  /*6720*/  VIADD R9, R20, 0xffffffff ;  /* 0xffffffff14097836 */ /* 0x001fe20000000000 */
[----:B------:R-:W-:Y:S02]  /*6730*/  SHF.L.U32 R30, R30, R25, RZ ;  /* 0x000000191e1e7219 */ /* 0x000fe400000006ff */
[----:B------:R-:W-:Y:S01]  /*6740*/  LOP3.LUT R5, R21, R32, RZ, 0xc0, !PT ;  /* 0x0000002015057212 */ /* 0x000fe200078ec0ff */
[----:B------:R-:W-:-:S04]  /*6750*/  IMAD.MOV R8, RZ, RZ, -R6 ;  /* 0x000000ffff087224 */ /* 0x000fc800078e0a06 */
[----:B------:R-:W-:Y:S01]  /*6760*/  IMAD R6, R30, R6, R5 ;  /* 0x000000061e067224 */ /* 0x000fe200078e0205 */
[----:B------:R-:W-:Y:S01]  /*6770*/  LOP3.LUT R5, R14, R9, RZ, 0xc0, !PT ;  /* 0x000000090e057212 */ /* 0x000fe200078ec0ff */
[----:B------:R-:W-:Y:S02]  /*6780*/  @P0 IMAD R3, R7, R24, R4 ;  /* 0x0000001807030224 */ /* 0x000fe400078e0204 */
[----:B--2---:R-:W-:Y:S02]  /*6790*/  IMAD R4, R8, R27, R23 ;  /* 0x0000001b08047224 */ /* 0x004fe400078e0217 */
[----:B---3--:R-:W-:Y:S02]  /*67a0*/  IMAD R3, R6, R31, R3 ;  /* 0x0000001f06037224 */ /* 0x008fe400078e0203 */
[----:B------:R-:W-:Y:S02]  /*67b0*/  IMAD R4, R4, R20, R5 ;  /* 0x0000001404047224 */ /* 0x000fe400078e0205 */
[----:B------:R-:W-:-:S02]  /*67c0*/  IMAD.MOV.U32 R8, RZ, RZ, 0x1 ;  /* 0x00000001ff087424 */ /* 0x000fc400078e00ff */
[----:B------:R-:W-:Y:S01]  /*67d0*/  IMAD.MOV.U32 R6, RZ, RZ, R22 ;  /* 0x000000ffff067224 */ /* 0x000fe200078e0016 */
[----:B------:R-:W-:Y:S02]  /*67e0*/  SEL R21, R4, R3, !P0 ;  /* 0x0000000304157207 */ /* 0x000fe40004000000 */
[----:B------:R-:W-:-:S07]  /*67f0*/  SEL R20, R3, R4, !P0 ;  /* 0x0000000403147207 */ /* 0x000fce0004000000 */
.L_x_116:
[----:B------:R-:W-:-:S08]  /*6800*/  NOP ;  /* 0x0000000000007918 */ /* 0x000fd00000000000 */
[----:B------:R-:W0:-:S00]  /*6810*/  USETMAXREG.DEALLOC.CTAPOOL 0x28 ;  /* 0x00000028000079c8 */ /* 0x000e0000080e0500 */
[----:B0-----:R-:W-:-:S13]  /*6820*/  ISETP.NE.AND P0, PT, R0, RZ, PT ;  /* 0x000000ff0000720c */ /* 0x001fda0003f05270 */
[----:B------:R-:W-:Y:S05]  /*6830*/  @P0 EXIT ;  /* 0x000000000000094d */ /* 0x000fea0003800000 */
[----:B------:R-:W-:Y:S01]  /*6840*/  LOP3.LUT P0, RZ, R8, 0xff, RZ, 0xc0, !PT ;  /* 0x000000ff08ff7812 */ /* 0x000fe2000780c0ff */
[----:B------:R-:W-:Y:S02]  /*6850*/  IMAD.MOV.U32 R0, RZ, RZ, 0x1 ;  /* 0x00000001ff007424 */ /* 0x000fe400078e00ff */
[----:B------:R-:W-:-:S10]  /*6860*/  IMAD.MOV.U32 R3, RZ, RZ, RZ ;  /* 0x000000ffff037224 */ /* 0x000fd400078e00ff */
[----:B------:R-:W-:Y:S05]  /*6870*/  @!P0 BRA `(.L_x_119) ;  /* 0x0000000c00488947 */ /* 0x000fea0003800000 */
[----:B------:R-:W0:Y:S01]  /*6880*/  LDC R0, c[0x0][0x28c] ;  /* 0x0000a300ff007b82 */ /* 0x000e220000000800 */
[----:B------:R-:W1:Y:S01]  /*6890*/  S2R R11, SR_CgaCtaId ;  /* 0x00000000000b7919 */ /* 0x000e620000008800 */
[----:B------:R-:W-:Y:S01]  /*68a0*/  ULDC UR5, c[0x0][0x600] ;  /* 0x0001800000057ab9 */ /* 0x000fe20000000800 */
[----:B------:R-:W-:Y:S01]  /*68b0*/  ULDC UR4, c[0x0][0xc] ;  /* 0x0000030000047ab9 */ /* 0x000fe20000000800 */
[----:B------:R-:W-:Y:S01]  /*68c0*/  UIADD3 UR16, UR5, -0x1, URZ ;  /* 0xffffffff05107890 */ /* 0x000fe2000fffe03f */
[----:B------:R-:W-:Y:S01]  /*68d0*/  BSSY B0, `(.L_x_119) ;  /* 0x00000cc000007945 */ /* 0x000fe20003800000 */
[----:B------:R-:W-:Y:S01]  /*68e0*/  ULDC UR6, c[0x0][0x658] ;  /* 0x0001960000067ab9 */ /* 0x000fe20000000800 */
[----:B------:R-:W-:Y:S01]  /*68f0*/  ULDC UR5, c[0x0][0x10] ;  /* 0x0000040000057ab9 */ /* 0x000fe20000000800 */
[----:B------:R-:W-:Y:S01]  /*6900*/  UMOV UR7, 0xffffffff ;  /* 0xffffffff00077882 */ /* 0x000fe20000000000 */
[----:B------:R-:W-:Y:S01]  /*6910*/  UMOV UR8, 0x1 ;  /* 0x0000000100087882 */ /* 0x000fe20000000000 */
[----:B------:R-:W-:Y:S01]  /*6920*/  UIMAD.WIDE.U32 UR4, UR4, UR5, URZ ;  /* 0x00000005040472a5 */ /* 0x000fe2000f8e003f */
[----:B------:R-:W-:Y:S01]  /*6930*/  IMAD.MOV.U32 R9, RZ, RZ, 0x1 ;  /* 0x00000001ff097424 */ /* 0x000fe200078e00ff */
[----:B------:R-:W-:Y:S01]  /*6940*/  USHF.L.U32 UR7, UR7, UR6, URZ ;  /* 0x0000000607077299 */ /* 0x000fe2000800063f */
[----:B------:R-:W-:Y:S01]  /*6950*/  LOP3.LUT R13, R19, 0x2, RZ, 0xfc, !PT ;  /* 0x00000002130d7812 */ /* 0x000fe200078efcff */
[----:B------:R-:W-:-:S02]  /*6960*/  USHF.L.U32 UR18, UR8, UR6, URZ ;  /* 0x0000000608127299 */ /* 0x000fc4000800063f */
[----:B------:R-:W-:Y:S01]  /*6970*/  ULOP3.LUT UR17, URZ, UR7, URZ, 0x33, !UPT ;  /* 0x000000073f117292 */ /* 0x000fe2000f8e333f */
[----:B------:R-:W-:Y:S01]  /*6980*/  ULDC UR6, c[0x0][0x14] ;  /* 0x0000050000067ab9 */ /* 0x000fe20000000800 */
[----:B------:R-:W-:Y:S01]  /*6990*/  ULDC.64 UR22, c[0x0][0x198] ;  /* 0x0000660000167ab9 */ /* 0x000fe20000000a00 */
[----:B------:R-:W-:Y:S02]  /*69a0*/  UIMAD.WIDE.U32 UR20, UR4, UR6, URZ ;  /* 0x00000006041472a5 */ /* 0x000fe4000f8e003f */
[----:B------:R-:W-:Y:S01]  /*69b0*/  UIMAD UR13, UR5, UR6, URZ ;  /* 0x00000006050d72a4 */ /* 0x000fe2000f8e023f */
[----:B0-----:R-:W-:-:S03]  /*69c0*/  VIADD R0, R0, 0x1f ;  /* 0x0000001f00007836 */ /* 0x001fc60000000000 */
[----:B------:R-:W-:Y:S02]  /*69d0*/  UIADD3 UR13, UR21, UR13, URZ ;  /* 0x0000000d150d7290 */ /* 0x000fe4000fffe03f */
[----:B------:R-:W-:-:S04]  /*69e0*/  SHF.R.S32.HI R3, RZ, 0x1f, R0 ;  /* 0x0000001fff037819 */ /* 0x000fc80000011400 */
[----:B------:R-:W-:Y:S01]  /*69f0*/  LEA.HI R8, R3, R0, RZ, 0x5 ;  /* 0x0000000003087211 */ /* 0x000fe200078f28ff */
[C---:B-1----:R-:W-:Y:S02]  /*6a00*/  IMAD.SHL.U32 R10, R11.reuse, 0x10, RZ ;  /* 0x000000100b0a7824 */ /* 0x042fe400078e00ff */
[----:B------:R-:W-:Y:S01]  /*6a10*/  IMAD.SHL.U32 R11, R11, 0x200, RZ ;  /* 0x000002000b0b7824 */ /* 0x000fe200078e00ff */
[----:B------:R-:W-:Y:S01]  /*6a20*/  SHF.R.S32.HI R8, RZ, 0x5, R8 ;  /* 0x00000005ff087819 */ /* 0x000fe20000011408 */
[----:B------:R-:W-:Y:S01]  /*6a30*/  IMAD.MOV.U32 R0, RZ, RZ, 0x1 ;  /* 0x00000001ff007424 */ /* 0x000fe200078e00ff */
[----:B------:R-:W-:Y:S01]  /*6a40*/  LOP3.LUT R10, R10, 0x10, RZ, 0xc0, !PT ;  /* 0x000000100a0a7812 */ /* 0x000fe200078ec0ff */
[----:B------:R-:W-:Y:S01]  /*6a50*/  IMAD.MOV.U32 R3, RZ, RZ, RZ ;  /* 0x000000ffff037224 */ /* 0x000fe200078e00ff */
[----:B------:R-:W-:Y:S01]  /*6a60*/  LOP3.LUT R11, R11, 0x200, RZ, 0xc0, !PT ;  /* 0x000002000b0b7812 */ /* 0x000fe200078ec0ff */
[----:B------:R-:W-:-:S07]  /*6a70*/  VIADD R12, R8, 0x1 ;  /* 0x00000001080c7836 */ /* 0x000fce0000000000 */
.L_x_130:
[----:B------:R-:W-:-:S03]  /*6a80*/  UMOV UR4, 0xffffffff ;  /* 0xffffffff00047882 */ /* 0x000fc60000000000 */
[----:B------:R-:W-:Y:S05]  /*6a90*/  BRA.DIV UR4, `(.L_x_120) ;  /* 0x00000012043c7947 */ /* 0x000fea000b800000 */
[----:B------:R-:W-:-:S13]  /*6aa0*/  ELECT P6, URZ, PT ;  /* 0x00000000003f782f */ /* 0x000fda00038c0000 */
.L_x_145:
[----:B------:R-:W0:Y:S01]  /*6ab0*/  LDC R4, c[0x0][0x28c] ;  /* 0x0000a300ff047b82 */ /* 0x000e220000000800 */
[----:B------:R-:W-:Y:S01]  /*6ac0*/  BSSY B1, `(.L_x_121) ;  /* 0x0000038000017945 */ /* 0x000fe20003800000 */
[----:B0-----:R-:W-:-:S13]  /*6ad0*/  ISETP.LT.OR P6, PT, R4, 0x1, !P6 ;  /* 0x000000010400780c */ /* 0x001fda00077c1670 */
[----:B------:R-:W-:Y:S05]  /*6ae0*/  @P6 BRA `(.L_x_122) ;  /* 0x0000000000d46947 */ /* 0x000fea0003800000 */
[----:B------:R-:W-:Y:S02]  /*6af0*/  IMAD R21, R21, 0x20, R10 ;  /* 0x0000002015157824 */ /* 0x000fe400078e020a */
[----:B------:R-:W-:Y:S02]  /*6b00*/  IMAD R22, R20, 0x180, RZ ;  /* 0x0000018014167824 */ /* 0x000fe400078e02ff */
[----:B------:R-:W-:Y:S02]  /*6b10*/  IMAD.MOV.U32 R24, RZ, RZ, RZ ;  /* 0x000000ffff187224 */ /* 0x000fe400078e00ff */
[----:B------:R-:W-:Y:S02]  /*6b20*/  IMAD.MOV.U32 R4, RZ, RZ, R12 ;  /* 0x000000ffff047224 */ /* 0x000fe400078e000c */
[----:B------:R-:W-:Y:S02]  /*6b30*/  IMAD.MOV.U32 R5, RZ, RZ, R0 ;  /* 0x000000ffff057224 */ /* 0x000fe400078e0000 */
[----:B------:R-:W-:-:S07]  /*6b40*/  IMAD.MOV.U32 R14, RZ, RZ, R3 ;  /* 0x000000ffff0e7224 */ /* 0x000fce00078e0003 */
.L_x_125:
[----:B------:R-:W0:Y:S01]  /*6b50*/  S2R R20, SR_CgaCtaId ;  /* 0x0000000000147919 */ /* 0x000e220000008800 */
[----:B------:R-:W-:Y:S02]  /*6b60*/  MOV R7, 0x400 ;  /* 0x0000040000077802 */ /* 0x000fe40000000f00 */
[----:B------:R-:W-:-:S13]  /*6b70*/  LOP3.LUT P1, RZ, R18, 0x7f, RZ, 0xc0, !PT ;  /* 0x0000007f12ff7812 */ /* 0x000fda000782c0ff */
[----:B------:R-:W1:Y:S01]  /*6b80*/  @!P1 LDC R15, c[0x0][0x500] ;  /* 0x00014000ff0f9b82 */ /* 0x000e620000000800 */
[----:B0-----:R-:W-:Y:S02]  /*6b90*/  LEA R23, R20, R7, 0x18 ;  /* 0x0000000714177211 */ /* 0x001fe400078ec0ff */
[----:B------:R-:W-:-:S03]  /*6ba0*/  SHF.L.U32 R7, R5, 0x1f, RZ ;  /* 0x0000001f05077819 */ /* 0x000fc600000006ff */
[----:B------:R-:W-:-:S04]  /*6bb0*/  IMAD R20, R14, 0x8, R23 ;  /* 0x000000080e147824 */ /* 0x000fc800078e0217 */
[----:B------:R-:W0:Y:S02]  /*6bc0*/  SYNCS.PHASECHK.TRANS64.TRYWAIT P0, [R20+URZ+0x40], R7 ;  /* 0x00004007140075a7 */ /* 0x000e24000800017f */
[----:B01----:R-:W-:Y:S05]  /*6bd0*/  @!P0 BRA `(.L_x_123) ;  /* 0x00000010000c8947 */ /* 0x003fea0003800000 */
.L_x_146:
[----:B0-----:R-:W-:Y:S01]  /*6be0*/  PRMT R7, R13, 0x9910, RZ ;  /* 0x000099100d077816 */ /* 0x001fe200000000ff */
[----:B------:R0:W-:Y:S03]  /*6bf0*/  @!P1 SYNCS.ARRIVE.TRANS64 RZ, [R20+URZ], R15 ;  /* 0x0000000f14ff99a7 */ /* 0x0001e6000800003f */
[----:B------:R-:W-:-:S13]  /*6c00*/  ISETP.NE.AND P0, PT, R7, 0x2, PT ;  /* 0x000000020700780c */ /* 0x000fda0003f05270 */
[----:B0-----:R-:W-:Y:S05]  /*6c10*/  @P0 BRA `(.L_x_124) ;  /* 0x0000000000040947 */ /* 0x001fea0003800000 */
[----:B------:R-:W-:Y:S01]  /*6c20*/  BPT.TRAP 0x1 ;  /* 0x000000040000795c */ /* 0x000fe20000300000 */
.L_x_124:
[----:B------:R-:W-:Y:S01]  /*6c30*/  IMAD R15, R14, 0x6000, R23 ;  /* 0x000060000e0f7824 */ /* 0x000fe200078e0217 */
[----:B------:R-:W-:Y:S01]  /*6c40*/  R2UR UR9, R20 ;  /* 0x00000000140972ca */ /* 0x000fe200000e0000 */
[----:B------:R-:W-:Y:S01]  /*6c50*/  IMAD R7, R14, 0x400, R11 ;  /* 0x000004000e077824 */ /* 0x000fe200078e020b */
[----:B------:R-:W-:Y:S01]  /*6c60*/  UIADD3 UR4, UP0, UR22, 0xf0, URZ ;  /* 0x000000f016047890 */ /* 0x000fe2000ff1e03f */
[----:B------:R-:W-:Y:S01]  /*6c70*/  VIADD R4, R4, 0xffffffff ;  /* 0xffffffff04047836 */ /* 0x000fe20000000000 */
[----:B------:R-:W-:Y:S01]  /*6c80*/  R2UR UR5, R15 ;  /* 0x000000000f0572ca */ /* 0x000fe200000e0000 */
[----:B------:R-:W-:Y:S01]  /*6c90*/  IMAD R7, R7, 0x2, R23 ;  /* 0x0000000207077824 */ /* 0x000fe200078e0217 */
[----:B------:R-:W-:Y:S01]  /*6ca0*/  R2UR UR11, R22 ;  /* 0x00000000160b72ca */ /* 0x000fe200000e0000 */
[----:B------:R-:W-:Y:S01]  /*6cb0*/  UIADD3 UR24, UP1, UR22, 0x1f0, URZ ;  /* 0x000001f016187890 */ /* 0x000fe2000ff3e03f */
[----:B------:R-:W-:Y:S01]  /*6cc0*/  R2UR UR10, R24 ;  /* 0x00000000180a72ca */ /* 0x000fe200000e0000 */
[----:B------:R-:W-:Y:S01]  /*6cd0*/  VIADD R14, R14, 0x1 ;  /* 0x000000010e0e7836 */ /* 0x000fe20000000000 */
[----:B------:R-:W-:Y:S01]  /*6ce0*/  R2UR UR8, R7 ;  /* 0x00000000070872ca */ /* 0x000fe200000e0000 */
[----:B------:R-:W-:Y:S01]  /*6cf0*/  UIADD3.X UR25, URZ, UR23, URZ, UP1, !UPT ;  /* 0x000000173f197290 */ /* 0x000fe20008ffe43f */
[----:B------:R-:W-:Y:S01]  /*6d00*/  R2UR UR12, R6 ;  /* 0x00000000060c72ca */ /* 0x000fe200000e0000 */
[----:B------:R-:W-:Y:S01]  /*6d10*/  UMOV UR6, 0x0 ;  /* 0x0000000000067882 */ /* 0x000fe20000000000 */
[----:B------:R-:W-:Y:S01]  /*6d20*/  R2UR UR19, R21 ;  /* 0x00000000151372ca */ /* 0x000fe200000e0000 */
[----:B------:R-:W-:Y:S01]  /*6d30*/  UMOV UR7, 0x10000000 ;  /* 0x1000000000077882 */ /* 0x000fe20000000000 */
[----:B------:R-:W-:Y:S01]  /*6d40*/  ISETP.GT.AND P1, PT, R4, 0x1, PT ;  /* 0x000000010400780c */ /* 0x000fe20003f24270 */
[----:B------:R-:W-:Y:S01]  /*6d50*/  UIADD3 UR14, UR5, 0x180, URZ ;  /* 0x00000180050e7890 */ /* 0x000fe2000fffe03f */
[----:B------:R-:W-:Y:S01]  /*6d60*/  ISETP.NE.AND P0, PT, R14, 0x8, PT ;  /* 0x000000080e00780c */ /* 0x000fe20003f05270 */
[----:B------:R-:W-:Y:S01]  /*6d70*/  UIADD3.X UR5, URZ, UR23, URZ, UP0, !UPT ;  /* 0x000000173f057290 */ /* 0x000fe200087fe43f */
[----:B------:R-:W-:Y:S01]  /*6d80*/  VIADD R24, R24, 0x20 ;  /* 0x0000002018187836 */ /* 0x000fe20000000000 */
[----:B------:R-:W-:Y:S01]  /*6d90*/  UMOV UR26, 0x30000 ;  /* 0x00030000001a7882 */ /* 0x000fe20000000000 */
[----:B------:R-:W-:Y:S01]  /*6da0*/  SEL R20, RZ, 0x1, P0 ;  /* 0x00000001ff147807 */ /* 0x000fe20000000000 */
[----:B------:R-:W-:Y:S01]  /*6db0*/  UIADD3 UR15, UR8, 0x30180, URZ ;  /* 0x00030180080f7890 */ /* 0x000fe2000fffe03f */
[----:B------:R-:W-:-:S02]  /*6dc0*/  SEL R14, R14, RZ, P0 ;  /* 0x000000ff0e0e7207 */ /* 0x000fc40000000000 */
[----:B------:R-:W-:Y:S01]  /*6dd0*/  UMOV UR8, UR14 ;  /* 0x0000000e00087c82 */ /* 0x000fe20008000000 */
[----:B------:R-:W-:Y:S01]  /*6de0*/  LOP3.LUT R5, R5, R20, RZ, 0x3c, !PT ;  /* 0x0000001405057212 */ /* 0x000fe200078e3cff */
[----:B------:R0:W-:Y:S02]  /*6df0*/  UTMALDG.3D [UR8], [UR4], desc[UR6] ;  /* 0x00000608040075b4 */ /* 0x0001e40008011000 */
[----:B0-----:R-:W-:Y:S01]  /*6e00*/  UMOV UR8, UR15 ;  /* 0x0000000f00087c82 */ /* 0x001fe20008000000 */
[----:B------:R-:W-:Y:S02]  /*6e10*/  UMOV UR11, UR19 ;  /* 0x00000013000b7c82 */ /* 0x000fe40008000000 */
[----:B------:R0:W-:Y:S02]  /*6e20*/  UTMALDG.3D.MULTICAST [UR8], [UR24], UR26, desc[UR6] ;  /* 0x00000608180073b4 */ /* 0x0001e4000801181a */
[----:B0-----:R-:W-:Y:S05]  /*6e30*/  @P1 BRA `(.L_x_125) ;  /* 0xfffffffc00441947 */ /* 0x001fea000383ffff */
.L_x_122:
[----:B------:R-:W-:Y:S05]  /*6e40*/  BSYNC B1 ;  /* 0x0000000000017941 */ /* 0x000fea0003800000 */
.L_x_121:
[----:B------:R-:W-:Y:S01]  /*6e50*/  LOP3.LUT P1, RZ, R9, 0xff, RZ, 0xc0, !PT ;  /* 0x000000ff09ff7812 */ /* 0x000fe2000782c0ff */
[----:B------:R-:W-:Y:S01]  /*6e60*/  IMAD.IADD R3, R8, 0x1, R3 ;  /* 0x0000000108037824 */ /* 0x000fe200078e0203 */
[----:B------:R-:W-:Y:S01]  /*6e70*/  IADD3 R16, P2, R16, UR20, RZ ;  /* 0x0000001410107c10 */ /* 0x000fe2000ff5e0ff */
[----:B------:R-:W-:Y:S01]  /*6e80*/  ULDC.64 UR4, c[0x0][0x650] ;  /* 0x0001940000047ab9 */ /* 0x000fe20000000a00 */
[----:B------:R-:W-:Y:S01]  /*6e90*/  BSSY B1, `(.L_x_126) ;  /* 0x000006d000017945 */ /* 0x000fe20003800000 */
[----:B------:R-:W-:Y:S01]  /*6ea0*/  IMAD.MOV.U32 R20, RZ, RZ, -0x1 ;  /* 0xffffffffff147424 */ /* 0x000fe200078e00ff */
[----:B------:R-:W-:Y:S01]  /*6eb0*/  ISETP.GT.U32.AND P0, PT, R3, 0x7, PT ;  /* 0x000000070300780c */ /* 0x000fe20003f04070 */
[----:B------:R-:W-:Y:S01]  /*6ec0*/  IMAD.MOV.U32 R21, RZ, RZ, -0x1 ;  /* 0xffffffffff157424 */ /* 0x000fe200078e00ff */
[----:B------:R-:W-:Y:S02]  /*6ed0*/  SHF.R.U32.HI R4, RZ, 0x3, R3 ;  /* 0x00000003ff047819 */ /* 0x000fe40000011603 */
[----:B------:R-:W-:-:S02]  /*6ee0*/  ISETP.LT.U32.AND P0, PT, R8, 0x8, P0 ;  /* 0x000000080800780c */ /* 0x000fc40000701070 */
[----:B------:R-:W-:Y:S01]  /*6ef0*/  IADD3.X R17, R17, UR13, RZ, P2, !PT ;  /* 0x0000000d11117c10 */ /* 0x000fe200097fe4ff */
[----:B------:R-:W0:Y:S01]  /*6f00*/  @P1 S2R R6, SR_CgaCtaId ;  /* 0x0000000000061919 */ /* 0x000e220000008800 */
[----:B------:R-:W-:Y:S02]  /*6f10*/  @P1 MOV R5, 0x400 ;  /* 0x0000040000051802 */ /* 0x000fe40000000f00 */
[----:B------:R-:W-:Y:S02]  /*6f20*/  ISETP.GE.U32.AND P2, PT, R16, UR4, PT ;  /* 0x0000000410007c0c */ /* 0x000fe4000bf46070 */
[----:B------:R-:W-:Y:S02]  /*6f30*/  LOP3.LUT R4, R4, 0x1, RZ, 0xc0, !PT ;  /* 0x0000000104047812 */ /* 0x000fe400078ec0ff */
[----:B------:R-:W-:Y:S02]  /*6f40*/  LOP3.LUT R3, R3, 0x7, RZ, 0xc0, !PT ;  /* 0x0000000703037812 */ /* 0x000fe400078ec0ff */
[----:B------:R-:W-:-:S02]  /*6f50*/  PRMT R9, RZ, 0x7610, R9 ;  /* 0x00007610ff097816 */ /* 0x000fc40000000009 */
[----:B0-----:R-:W-:Y:S01]  /*6f60*/  @P1 LEA R5, R6, R5, 0x18 ;  /* 0x0000000506051211 */ /* 0x001fe200078ec0ff */
[----:B------:R-:W-:-:S03]  /*6f70*/  IMAD.MOV.U32 R6, RZ, RZ, -0x1 ;  /* 0xffffffffff067424 */ /* 0x000fc600078e00ff */
[----:B------:R0:W-:Y:S01]  /*6f80*/  @P1 SYNCS.ARRIVE.TRANS64.A1T0 RZ, [R5+URZ+0x98], RZ ;  /* 0x000098ff05ff19a7 */ /* 0x0001e2000810003f */
[----:B------:R-:W-:-:S04]  /*6f90*/  ISETP.NE.U32.AND P1, PT, R4, 0x1, PT ;  /* 0x000000010400780c */ /* 0x000fc80003f25070 */
[----:B------:R-:W-:Y:S02]  /*6fa0*/  ISETP.GT.U32.AND P1, PT, R8, 0x7, !P1 ;  /* 0x000000070800780c */ /* 0x000fe40004f24070 */
[----:B0-----:R-:W-:Y:S02]  /*6fb0*/  SEL R5, RZ, 0x1, !P0 ;  /* 0x00000001ff057807 */ /* 0x001fe40004000000 */
[----:B------:R-:W-:Y:S02]  /*6fc0*/  ISETP.GE.U32.AND.EX P0, PT, R17, UR5, PT, P2 ;  /* 0x0000000511007c0c */ /* 0x000fe4000bf06120 */
[----:B------:R-:W-:-:S04]  /*6fd0*/  SEL R4, RZ, 0x1, !P1 ;  /* 0x00000001ff047807 */ /* 0x000fc80004800000 */
[----:B------:R-:W-:Y:S02]  /*6fe0*/  LOP3.LUT R0, R4, R0, R5, 0x96, !PT ;  /* 0x0000000004007212 */ /* 0x000fe400078e9605 */
[----:B------:R-:W-:-:S05]  /*6ff0*/  PRMT R4, RZ, 0x7610, R4 ;  /* 0x00007610ff047816 */ /* 0x000fca0000000004 */
[----:B------:R-:W-:Y:S05]  /*7000*/  @P0 BRA `(.L_x_127) ;  /* 0x0000000400540947 */ /* 0x000fea0003800000 */
[----:B------:R-:W0:Y:S01]  /*7010*/  S2R R15, SR_CTAID.X ;  /* 0x00000000000f7919 */ /* 0x000e220000002500 */
[----:B------:R-:W-:Y:S01]  /*7020*/  ULDC.64 UR4, c[0x0][0x628] ;  /* 0x00018a0000047ab9 */ /* 0x000fe20000000a00 */
[----:B------:R-:W-:Y:S01]  /*7030*/  ULDC UR7, c[0x0][0x630] ;  /* 0x00018c0000077ab9 */ /* 0x000fe20000000800 */
[----:B------:R-:W-:Y:S01]  /*7040*/  ISETP.NE.U32.AND P0, PT, RZ, UR4, PT ;  /* 0x00000004ff007c0c */ /* 0x000fe2000bf05070 */
[----:B------:R-:W1:Y:S01]  /*7050*/  S2R R20, SR_CTAID.Y ;  /* 0x0000000000147919 */ /* 0x000e620000002600 */
[----:B------:R-:W-:Y:S01]  /*7060*/  ULDC UR8, c[0x0][0x150] ;  /* 0x0000540000087ab9 */ /* 0x000fe20000000800 */
[----:B------:R-:W-:Y:S01]  /*7070*/  IMAD.MOV.U32 R4, RZ, RZ, R16 ;  /* 0x000000ffff047224 */ /* 0x000fe200078e0010 */
[----:B------:R-:W-:Y:S01]  /*7080*/  ISETP.NE.AND.EX P0, PT, RZ, UR5, PT, P0 ;  /* 0x00000005ff007c0c */ /* 0x000fe2000bf05300 */
[----:B------:R-:W-:Y:S01]  /*7090*/  IMAD.MOV.U32 R5, RZ, RZ, R17 ;  /* 0x000000ffff057224 */ /* 0x000fe200078e0011 */
[----:B0-----:R-:W-:-:S11]  /*70a0*/  I2FP.F32.U32 R22, R15 ;  /* 0x0000000f00167245 */ /* 0x001fd60000201000 */
[----:B------:R-:W-:Y:S05]  /*70b0*/  @!P0 BRA `(.L_x_128) ;  /* 0x0000000000288947 */ /* 0x000fea0003800000 */
[----:B------:R-:W-:Y:S02]  /*70c0*/  ULDC UR6, c[0x0][0x634] ;  /* 0x00018d0000067ab9 */ /* 0x000fe40000000800 */
[----:B------:R-:W-:-:S05]  /*70d0*/  IADD3 R5, P0, R16, UR6, RZ ;  /* 0x0000000610057c10 */ /* 0x000fca000ff1e0ff */
[----:B------:R-:W-:-:S04]  /*70e0*/  IMAD.X R21, RZ, RZ, R17, P0 ;  /* 0x000000ffff157224 */ /* 0x000fc800000e0611 */
[----:B------:R-:W-:-:S04]  /*70f0*/  IMAD.WIDE.U32 R6, R21, UR4, RZ ;  /* 0x0000000415067c25 */ /* 0x000fc8000f8e00ff */
[----:B------:R-:W-:-:S04]  /*7100*/  IMAD.WIDE.U32 R6, P0, R5, UR5, R6 ;  /* 0x0000000505067c25 */ /* 0x000fc8000f800006 */
[----:B------:R-:W-:-:S04]  /*7110*/  IMAD.WIDE.U32 R4, R5, UR4, RZ ;  /* 0x0000000405047c25 */ /* 0x000fc8000f8e00ff */
[----:B------:R-:W-:Y:S01]  /*7120*/  IMAD.MOV.U32 R4, RZ, RZ, R7 ;  /* 0x000000ffff047224 */ /* 0x000fe200078e0007 */
[----:B------:R-:W-:Y:S01]  /*7130*/  IADD3 RZ, P1, R5, R6, RZ ;  /* 0x0000000605ff7210 */ /* 0x000fe20007f3e0ff */
[----:B------:R-:W-:-:S04]  /*7140*/  IMAD.X R5, RZ, RZ, RZ, P0 ;  /* 0x000000ffff057224 */ /* 0x000fc800000e06ff */
[----:B------:R-:W-:-:S08]  /*7150*/  IMAD.WIDE.U32.X R4, R21, UR5, R4, P1 ;  /* 0x0000000515047c25 */ /* 0x000fd000088e0404 */
.L_x_128:
[--C-:B------:R-:W-:Y:S01]  /*7160*/  SHF.R.U64 R14, R4, UR7, R5.reuse ;  /* 0x00000007040e7c19 */ /* 0x100fe20008001205 */
[----:B------:R-:W-:Y:S01]  /*7170*/  FMUL R22, R22, UR8 ;  /* 0x0000000816167c20 */ /* 0x000fe20008400000 */
[----:B------:R-:W-:Y:S01]  /*7180*/  SHF.R.U32.HI R4, RZ, UR7, R5 ;  /* 0x00000007ff047c19 */ /* 0x000fe20008011605 */
[----:B------:R-:W0:Y:S01]  /*7190*/  LDC R6, c[0x0][0x144] ;  /* 0x00005100ff067b82 */ /* 0x000e220000000800 */
[----:B------:R-:W-:Y:S01]  /*71a0*/  IADD3 R5, P0, RZ, -R14, RZ ;  /* 0x8000000eff057210 */ /* 0x000fe20007f1e0ff */
[----:B------:R-:W-:Y:S01]  /*71b0*/  ULDC UR6, c[0x0][0x154] ;  /* 0x0000550000067ab9 */ /* 0x000fe20000000800 */
[----:B-1----:R-:W-:Y:S01]  /*71c0*/  I2FP.F32.U32 R7, R20 ;  /* 0x0000001400077245 */ /* 0x002fe20000201000 */
[----:B------:R-:W1:Y:S01]  /*71d0*/  F2I.U32.TRUNC.NTZ R22, R22 ;  /* 0x0000001600167305 */ /* 0x000e62000020f000 */
[----:B------:R-:W-:Y:S01]  /*71e0*/  ULDC.64 UR4, c[0x0][0x620] ;  /* 0x0001880000047ab9 */ /* 0x000fe20000000a00 */
[----:B------:R-:W-:Y:S01]  /*71f0*/  IMAD.X R4, RZ, RZ, ~R4, P0 ;  /* 0x000000ffff047224 */ /* 0x000fe200000e0e04 */
[----:B------:R-:W-:Y:S01]  /*7200*/  ISETP.NE.AND P2, PT, R2, 0x1, PT ;  /* 0x000000010200780c */ /* 0x000fe20003f45270 */
[----:B------:R-:W-:Y:S01]  /*7210*/  FMUL R23, R7, UR6 ;  /* 0x0000000607177c20 */ /* 0x000fe20008400000 */
[----:B------:R-:W2:Y:S01]  /*7220*/  LDC R25, c[0x0][0x148] ;  /* 0x00005200ff197b82 */ /* 0x000ea20000000800 */
[----:B------:R-:W-:Y:S01]  /*7230*/  IMAD R4, R4, UR4, RZ ;  /* 0x0000000404047c24 */ /* 0x000fe2000f8e02ff */
[----:B------:R-:W-:-:S02]  /*7240*/  ULDC.64 UR6, c[0x0][0x640] ;  /* 0x0001900000067ab9 */ /* 0x000fc40000000a00 */
[----:B------:R-:W-:Y:S01]  /*7250*/  ISETP.NE.U32.AND P0, PT, RZ, UR6, PT ;  /* 0x00000006ff007c0c */ /* 0x000fe2000bf05070 */
[----:B------:R-:W3:Y:S01]  /*7260*/  F2I.U32.TRUNC.NTZ R23, R23 ;  /* 0x0000001700177305 */ /* 0x000ee2000020f000 */
[C---:B------:R-:W-:Y:S02]  /*7270*/  IMAD R7, R5.reuse, UR5, R4 ;  /* 0x0000000505077c24 */ /* 0x040fe4000f8e0204 */
[----:B------:R-:W-:Y:S01]  /*7280*/  IMAD.WIDE.U32 R4, R5, UR4, R16 ;  /* 0x0000000405047c25 */ /* 0x000fe2000f8e0010 */
[----:B------:R-:W-:Y:S01]  /*7290*/  ULDC UR4, c[0x0][0x618] ;  /* 0x0001860000047ab9 */ /* 0x000fe20000000800 */
[----:B------:R-:W-:Y:S02]  /*72a0*/  ISETP.NE.AND.EX P0, PT, RZ, UR7, PT, P0 ;  /* 0x00000007ff007c0c */ /* 0x000fe4000bf05300 */
[----:B------:R-:W-:Y:S02]  /*72b0*/  IMAD.IADD R5, R5, 0x1, R7 ;  /* 0x0000000105057824 */ /* 0x000fe400078e0207 */
[----:B-1----:R-:W-:-:S03]  /*72c0*/  IMAD.MOV R22, RZ, RZ, -R22 ;  /* 0x000000ffff167224 */ /* 0x002fc600078e0a16 */
[----:B------:R-:W-:Y:S01]  /*72d0*/  SHF.R.U64 R21, R4, UR4, R5 ;  /* 0x0000000404157c19 */ /* 0x000fe20008001205 */
[----:B0-----:R-:W-:Y:S01]  /*72e0*/  IMAD R15, R6, R22, R15 ;  /* 0x00000016060f7224 */ /* 0x001fe200078e020f */
[----:B------:R-:W-:Y:S01]  /*72f0*/  SHF.R.U32.HI R4, RZ, UR4, R5 ;  /* 0x00000004ff047c19 */ /* 0x000fe20008011605 */
[----:B------:R-:W-:Y:S01]  /*7300*/  ULDC UR4, c[0x0][0x608] ;  /* 0x0001820000047ab9 */ /* 0x000fe20000000800 */
[----:B---3--:R-:W-:Y:S02]  /*7310*/  IMAD.MOV R6, RZ, RZ, -R23 ;  /* 0x000000ffff067224 */ /* 0x008fe400078e0a17 */
[--C-:B------:R-:W-:Y:S02]  /*7320*/  SHF.R.U64 R22, R21, UR4, R4.reuse ;  /* 0x0000000415167c19 */ /* 0x100fe40008001204 */
[----:B------:R-:W-:Y:S01]  /*7330*/  SHF.R.U32.HI R5, RZ, UR4, R4 ;  /* 0x00000004ff057c19 */ /* 0x000fe20008011604 */
[----:B------:R-:W-:Y:S01]  /*7340*/  ULDC UR4, c[0x0][0x658] ;  /* 0x0001960000047ab9 */ /* 0x000fe20000000800 */
[----:B--2---:R-:W-:-:S02]  /*7350*/  @P2 IMAD R15, R25, R6, R20 ;  /* 0x00000006190f2224 */ /* 0x004fc400078e0214 */
[--C-:B------:R-:W-:Y:S02]  /*7360*/  SHF.R.U64 R20, R22, UR4, R5.reuse ;  /* 0x0000000416147c19 */ /* 0x100fe40008001205 */
[----:B------:R-:W-:-:S03]  /*7370*/  SHF.R.U32.HI R23, RZ, UR4, R5 ;  /* 0x00000004ff177c19 */ /* 0x000fc60008011605 */
[----:B------:R-:W-:Y:S02]  /*7380*/  IMAD.MOV.U32 R6, RZ, RZ, R20 ;  /* 0x000000ffff067224 */ /* 0x000fe400078e0014 */
[----:B------:R-:W-:Y:S01]  /*7390*/  IMAD.MOV.U32 R5, RZ, RZ, R23 ;  /* 0x000000ffff057224 */ /* 0x000fe200078e0017 */
[----:B------:R-:W-:Y:S06]  /*73a0*/  @!P0 BRA `(.L_x_129) ;  /* 0x00000000002c8947 */ /* 0x000fec0003800000 */
        /* <DEDUP_REMOVED lines=9> */
[----:B------:R-:W-:-:S04]  /*7440*/  IMAD.WIDE.U32.X R4, R23, UR7, R4, P1 ;  /* 0x0000000717047c25 */ /* 0x000fc800088e0404 */
[----:B------:R-:W-:-:S07]  /*7450*/  IMAD.MOV.U32 R6, RZ, RZ, R4 ;  /* 0x000000ffff067224 */ /* 0x000fce00078e0004 */
.L_x_129:
[----:B------:R-:W-:Y:S01]  /*7460*/  ULDC UR4, c[0x0][0x648] ;  /* 0x0001920000047ab9 */ /* 0x000fe20000000800 */
[----:B------:R-:W-:Y:S01]  /*7470*/  LOP3.LUT R4, R22, UR17, RZ, 0xc0, !PT ;  /* 0x0000001116047c12 */ /* 0x000fe2000f8ec0ff */
[----:B------:R-:W-:Y:S01]  /*7480*/  ULDC UR5, c[0x0][0x610] ;  /* 0x0001840000057ab9 */ /* 0x000fe20000000800 */
[----:B------:R-:W-:Y:S01]  /*7490*/  SHF.R.U64 R5, R6, UR4, R5 ;  /* 0x0000000406057c19 */ /* 0x000fe20008001205 */
[----:B------:R-:W-:Y:S01]  /*74a0*/  ULDC UR4, c[0x0][0x638] ;  /* 0x00018e0000047ab9 */ /* 0x000fe20000000800 */
[----:B------:R-:W-:Y:S01]  /*74b0*/  LOP3.LUT R21, R21, UR16, RZ, 0xc0, !PT ;  /* 0x0000001015157c12 */ /* 0x000fe2000f8ec0ff */
[----:B------:R-:W-:Y:S02]  /*74c0*/  IMAD.MOV.U32 R6, RZ, RZ, R14 ;  /* 0x000000ffff067224 */ /* 0x000fe400078e000e */
[----:B------:R-:W-:Y:S02]  /*74d0*/  IMAD.MOV R7, RZ, RZ, -R5 ;  /* 0x000000ffff077224 */ /* 0x000fe400078e0a05 */
[----:B------:R-:W-:-:S02]  /*74e0*/  IMAD R4, R5, UR18, R4 ;  /* 0x0000001205047c24 */ /* 0x000fc4000f8e0204 */
[----:B------:R-:W-:Y:S01]  /*74f0*/  IMAD R20, R7, UR4, R20 ;  /* 0x0000000407147c24 */ /* 0x000fe2000f8e0214 */
[----:B------:R-:W-:Y:S01]  /*7500*/  ULDC UR4, c[0x0][0x600] ;  /* 0x0001800000047ab9 */ /* 0x000fe20000000800 */
[----:B------:R-:W-:Y:S02]  /*7510*/  IMAD R15, R4, UR5, R15 ;  /* 0x00000005040f7c24 */ /* 0x000fe4000f8e020f */
[----:B------:R-:W-:Y:S02]  /*7520*/  IMAD R20, R20, UR4, R21 ;  /* 0x0000000414147c24 */ /* 0x000fe4000f8e0215 */
[----:B------:R-:W-:-:S03]  /*7530*/  IMAD.MOV.U32 R4, RZ, RZ, 0x1 ;  /* 0x00000001ff047424 */ /* 0x000fc600078e00ff */
[----:B------:R-:W-:Y:S02]  /*7540*/  SEL R21, R20, R15, !P2 ;  /* 0x0000000f14157207 */ /* 0x000fe40005000000 */
[----:B------:R-:W-:-:S07]  /*7550*/  SEL R20, R15, R20, !P2 ;  /* 0x000000140f147207 */ /* 0x000fce0005000000 */
.L_x_127:
[----:B------:R-:W-:Y:S05]  /*7560*/  BSYNC B1 ;  /* 0x0000000000017941 */ /* 0x000fea0003800000 */
.L_x_126:
[----:B------:R-:W-:-:S13]  /*7570*/  LOP3.LUT P0, RZ, R4, 0xff, RZ, 0xc0, !PT ;  /* 0x000000ff04ff7812 */ /* 0x000fda000780c0ff */
[----:B------:R-:W-:Y:S05]  /*7580*/  @P0 BRA `(.L_x_130) ;  /* 0xfffffff4003c0947 */ /* 0x000fea000383ffff */
[----:B------:R-:W-:Y:S05]  /*7590*/  BSYNC B0 ;  /* 0x0000000000007941 */ /* 0x000fea0003800000 */
.L_x_119:
[----:B------:R-:W-:-:S03]  /*75a0*/  UMOV UR4, 0xffffffff ;  /* 0xffffffff00047882 */ /* 0x000fc60000000000 */
[----:B------:R-:W-:Y:S05]  /*75b0*/  BRA.DIV UR4, `(.L_x_131) ;  /* 0x0000000604a87947 */ /* 0x000fea000b800000 */
[----:B------:R-:W-:-:S13]  /*75c0*/  ELECT P6, URZ, PT ;  /* 0x00000000003f782f */ /* 0x000fda00038c0000 */
.L_x_149:
[----:B------:R-:W-:Y:S04]  /*75d0*/  BSSY B0, `(.L_x_132) ;  /* 0x000004f000007945 */ /* 0x000fe80003800000 */
[----:B------:R-:W-:Y:S05]  /*75e0*/  @!P6 BRA `(.L_x_133) ;  /* 0x000000040034e947 */ /* 0x000fea0003800000 */
[----:B------:R-:W-:-:S04]  /*75f0*/  LOP3.LUT R19, R19, 0x2, RZ, 0xfc, !PT ;  /* 0x0000000213137812 */ /* 0x000fc800078efcff */
[----:B------:R-:W-:-:S13]  /*7600*/  ISETP.NE.AND P0, PT, R19, 0x3, PT ;  /* 0x000000031300780c */ /* 0x000fda0003f05270 */
[----:B------:R-:W-:Y:S05]  /*7610*/  @!P0 BRA `(.L_x_134) ;  /* 0x0000000000048947 */ /* 0x000fea0003800000 */
[----:B------:R-:W-:Y:S01]  /*7620*/  BPT.TRAP 0x1 ;  /* 0x000000040000795c */ /* 0x000fe20000300000 */
.L_x_134:
[----:B------:R-:W0:Y:S01]  /*7630*/  S2R R5, SR_CgaCtaId ;  /* 0x0000000000057919 */ /* 0x000e220000008800 */
[----:B------:R-:W-:Y:S02]  /*7640*/  MOV R2, 0x400 ;  /* 0x0000040000027802 */ /* 0x000fe40000000f00 */
[----:B------:R-:W-:Y:S02]  /*7650*/  SHF.L.U32 R4, R0, 0x1f, RZ ;  /* 0x0000001f00047819 */ /* 0x000fe400000006ff */
[----:B0-----:R-:W-:-:S05]  /*7660*/  LEA R2, R5, R2, 0x18 ;  /* 0x0000000205027211 */ /* 0x001fca00078ec0ff */
[----:B------:R-:W-:-:S04]  /*7670*/  VIADD R2, R2, 0x40 ;  /* 0x0000004002027836 */ /* 0x000fc80000000000 */
[C---:B------:R-:W-:Y:S02]  /*7680*/  IMAD R7, R3.reuse, 0x8, R2 ;  /* 0x0000000803077824 */ /* 0x040fe400078e0202 */
[----:B------:R-:W-:Y:S02]  /*7690*/  VIADD R3, R3, 0x1 ;  /* 0x0000000103037836 */ /* 0x000fe40000000000 */
[----:B------:R-:W0:Y:S03]  /*76a0*/  SYNCS.PHASECHK.TRANS64.TRYWAIT P0, [R7+URZ], R4 ;  /* 0x00000004070075a7 */ /* 0x000e26000800017f */
[----:B------:R-:W-:-:S04]  /*76b0*/  ISETP.NE.AND P1, PT, R3, 0x8, PT ;  /* 0x000000080300780c */ /* 0x000fc80003f25270 */
[----:B------:R-:W-:Y:S02]  /*76c0*/  SEL R5, RZ, 0x1, P1 ;  /* 0x00000001ff057807 */ /* 0x000fe40000800000 */
[----:B------:R-:W-:Y:S02]  /*76d0*/  SEL R3, R3, RZ, P1 ;  /* 0x000000ff03037207 */ /* 0x000fe40000800000 */
[----:B------:R-:W-:-:S03]  /*76e0*/  LOP3.LUT R6, R0, R5, RZ, 0x3c, !PT ;  /* 0x0000000500067212 */ /* 0x000fc600078e3cff */
[----:B------:R-:W-:Y:S01]  /*76f0*/  IMAD R8, R3, 0x8, R2 ;  /* 0x0000000803087824 */ /* 0x000fe200078e0202 */
[----:B------:R-:W-:Y:S01]  /*7700*/  SHF.L.U32 R5, R6, 0x1f, RZ ;  /* 0x0000001f06057819 */ /* 0x000fe200000006ff */
[----:B0-----:R-:W-:Y:S06]  /*7710*/  @!P0 BRA `(.L_x_135) ;  /* 0x0000000400708947 */ /* 0x001fec0003800000 */
.L_x_150:
[----:B------:R-:W1:Y:S01]  /*7720*/  SYNCS.PHASECHK.TRANS64.TRYWAIT P0, [R8+URZ], R5 ;  /* 0x00000005080075a7 */ /* 0x000e62000800017f */
[----:B------:R-:W-:-:S05]  /*7730*/  VIADD R0, R3, 0x1 ;  /* 0x0000000103007836 */ /* 0x000fca0000000000 */
[----:B------:R-:W-:-:S04]  /*7740*/  ISETP.NE.AND P1, PT, R0, 0x8, PT ;  /* 0x000000080000780c */ /* 0x000fc80003f25270 */
[----:B------:R-:W-:Y:S02]  /*7750*/  SEL R3, RZ, 0x1, P1 ;  /* 0x00000001ff037807 */ /* 0x000fe40000800000 */
[----:B0-----:R-:W-:Y:S02]  /*7760*/  SEL R7, R0, RZ, P1 ;  /* 0x000000ff00077207 */ /* 0x001fe40000800000 */
[----:B------:R-:W-:-:S03]  /*7770*/  LOP3.LUT R6, R6, R3, RZ, 0x3c, !PT ;  /* 0x0000000306067212 */ /* 0x000fc600078e3cff */
[----:B------:R-:W-:Y:S01]  /*7780*/  IMAD R9, R7, 0x8, R2 ;  /* 0x0000000807097824 */ /* 0x000fe200078e0202 */
[----:B------:R-:W-:Y:S01]  /*7790*/  SHF.L.U32 R4, R6, 0x1f, RZ ;  /* 0x0000001f06047819 */ /* 0x000fe200000006ff */
[----:B-1----:R-:W-:Y:S06]  /*77a0*/  @!P0 BRA `(.L_x_136) ;  /* 0x0000000400608947 */ /* 0x002fec0003800000 */
.L_x_151:
[----:B------:R-:W1:Y:S01]  /*77b0*/  SYNCS.PHASECHK.TRANS64.TRYWAIT P0, [R9+URZ], R4 ;  /* 0x00000004090075a7 */ /* 0x000e62000800017f */
[----:B------:R-:W-:-:S05]  /*77c0*/  VIADD R0, R7, 0x1 ;  /* 0x0000000107007836 */ /* 0x000fca0000000000 */
[----:B------:R-:W-:-:S04]  /*77d0*/  ISETP.NE.AND P1, PT, R0, 0x8, PT ;  /* 0x000000080000780c */ /* 0x000fc80003f25270 */
[----:B------:R-:W-:Y:S02]  /*77e0*/  SEL R3, RZ, 0x1, P1 ;  /* 0x00000001ff037807 */ /* 0x000fe40000800000 */
[----:B------:R-:W-:Y:S02]  /*77f0*/  SEL R7, R0, RZ, P1 ;  /* 0x000000ff00077207 */ /* 0x000fe40000800000 */
[----:B------:R-:W-:-:S03]  /*7800*/  LOP3.LUT R6, R6, R3, RZ, 0x3c, !PT ;  /* 0x0000000306067212 */ /* 0x000fc600078e3cff */
[----:B0-----:R-:W-:Y:S01]  /*7810*/  IMAD R8, R7, 0x8, R2 ;  /* 0x0000000807087824 */ /* 0x001fe200078e0202 */
[----:B------:R-:W-:Y:S01]  /*7820*/  SHF.L.U32 R5, R6, 0x1f, RZ ;  /* 0x0000001f06057819 */ /* 0x000fe200000006ff */
[----:B-1----:R-:W-:Y:S06]  /*7830*/  @!P0 BRA `(.L_x_137) ;  /* 0x0000000400508947 */ /* 0x002fec0003800000 */
.L_x_152:
        /* <DEDUP_REMOVED lines=9> */
.L_x_153:
        /* <DEDUP_REMOVED lines=9> */
.L_x_154:
[----:B------:R-:W1:Y:S01]  /*7960*/  SYNCS.PHASECHK.TRANS64.TRYWAIT P0, [R8+URZ], R5 ;  /* 0x00000005080075a7 */ /* 0x000e62000800017f */
[----:B------:R-:W-:-:S05]  /*7970*/  VIADD R0, R7, 0x1 ;  /* 0x0000000107007836 */ /* 0x000fca0000000000 */
[----:B------:R-:W-:-:S04]  /*7980*/  ISETP.NE.AND P1, PT, R0, 0x8, PT ;  /* 0x000000080000780c */ /* 0x000fc80003f25270 */
[----:B------:R-:W-:Y:S02]  /*7990*/  SEL R3, RZ, 0x1, P1 ;  /* 0x00000001ff037807 */ /* 0x000fe40000800000 */
[----:B------:R-:W-:Y:S02]  /*79a0*/  SEL R7, R0, RZ, P1 ;  /* 0x000000ff00077207 */ /* 0x000fe40000800000 */
[----:B0-----:R-:W-:-:S03]  /*79b0*/  LOP3.LUT R9, R6, R3, RZ, 0x3c, !PT ;  /* 0x0000000306097212 */ /* 0x001fc600078e3cff */
[----:B------:R-:W-:Y:S01]  /*79c0*/  IMAD R11, R7, 0x8, R2 ;  /* 0x00000008070b7824 */ /* 0x000fe200078e0202 */
[----:B------:R-:W-:Y:S01]  /*79d0*/  SHF.L.U32 R6, R9, 0x1f, RZ ;  /* 0x0000001f09067819 */ /* 0x000fe200000006ff */
[----:B-1----:R-:W-:Y:S06]  /*79e0*/  @!P0 BRA `(.L_x_140) ;  /* 0x0000000400208947 */ /* 0x002fec0003800000 */
.L_x_155:
[----:B------:R-:W1:Y:S01]  /*79f0*/  SYNCS.PHASECHK.TRANS64.TRYWAIT P0, [R11+URZ], R6 ;  /* 0x000000060b0075a7 */ /* 0x000e62000800017f */
[----:B------:R-:W-:-:S05]  /*7a00*/  VIADD R0, R7, 0x1 ;  /* 0x0000000107007836 */ /* 0x000fca0000000000 */
[----:B------:R-:W-:-:S04]  /*7a10*/  ISETP.NE.AND P1, PT, R0, 0x8, PT ;  /* 0x000000080000780c */ /* 0x000fc80003f25270 */
[----:B------:R-:W-:Y:S02]  /*7a20*/  SEL R4, RZ, 0x1, P1 ;  /* 0x00000001ff047807 */ /* 0x000fe40000800000 */
[----:B------:R-:W-:Y:S02]  /*7a30*/  SEL R3, R0, RZ, P1 ;  /* 0x000000ff00037207 */ /* 0x000fe40000800000 */
[----:B------:R-:W-:Y:S01]  /*7a40*/  LOP3.LUT R0, R9, R4, RZ, 0x3c, !PT ;  /* 0x0000000409007212 */ /* 0x000fe200078e3cff */
[----:B-1----:R-:W-:Y:S06]  /*7a50*/  @!P0 BRA `(.L_x_141) ;  /* 0x0000000400188947 */ /* 0x002fec0003800000 */
.L_x_156:
[----:B------:R-:W-:Y:S01]  /*7a60*/  IMAD R3, R3, 0x8, R2 ;  /* 0x0000000803037824 */ /* 0x000fe200078e0202 */
[----:B------:R-:W-:-:S07]  /*7a70*/  SHF.L.U32 R0, R0, 0x1f, RZ ;  /* 0x0000001f00007819 */ /* 0x000fce00000006ff */
.L_x_142:
[----:B--2---:R2:W3:Y:S02]  /*7a80*/  SYNCS.PHASECHK.TRANS64.TRYWAIT P0, [R3+URZ], R0 ;  /* 0x00000000030075a7 */ /* 0x0044e4000800017f */
[----:B---3--:R-:W-:Y:S05]  /*7a90*/  @!P0 NANOSLEEP.SYNCS 0x989680 ;  /* 0x009896800000895d */ /* 0x008fea0003900000 */
[----:B------:R-:W3:Y:S02]  /*7aa0*/  @!P0 SYNCS.PHASECHK.TRANS64 P0, [R3+URZ], R0 ;  /* 0x00000000030085a7 */ /* 0x000ee4000800007f */
[----:B---3--:R-:W-:Y:S05]  /*7ab0*/  @!P0 BRA `(.L_x_142) ;  /* 0xfffffffc00f08947 */ /* 0x008fea000383ffff */
.L_x_133:
[----:B------:R-:W-:Y:S05]  /*7ac0*/  BSYNC B0 ;  /* 0x0000000000007941 */ /* 0x000fea0003800000 */
.L_x_132:
[----:B------:R-:W-:Y:S05]  /*7ad0*/  EXIT ;  /* 0x000000000000794d */ /* 0x000fea0003800000 */
.L_x_22:
[----:B---3--:R3:W4:Y:S02]  /*7ae0*/  SYNCS.PHASECHK.TRANS64.TRYWAIT P1, [R3+URZ], R0 ;  /* 0x00000000030075a7 */ /* 0x008724000802017f */
[----:B----4-:R-:W-:Y:S05]  /*7af0*/  @!P1 NANOSLEEP.SYNCS 0x989680 ;  /* 0x009896800000995d */ /* 0x010fea0003900000 */
[----:B------:R-:W4:Y:S02]  /*7b00*/  @!P1 SYNCS.PHASECHK.TRANS64 P1, [R3+URZ], R0 ;  /* 0x00000000030095a7 */ /* 0x000f24000802007f */
[----:B----4-:R-:W-:Y:S05]  /*7b10*/  @!P1 BRA `(.L_x_22) ;  /* 0xfffffffc00f09947 */ /* 0x010fea000383ffff */
[----:B------:R-:W-:Y:S05]  /*7b20*/  BRA `(.L_x_21) ;  /* 0xffffff9800947947 */ /* 0x000fea000383ffff */
.L_x_27:
[----:B-1----:R-:W-:-:S04]  /*7b30*/  IMAD.U32 R6, RZ, RZ, UR7 ;  /* 0x00000007ff067e24 */ /* 0x002fc8000f8e00ff */
[----:B------:R1:W2:Y:S03]  /*7b40*/  SYNCS.PHASECHK.TRANS64.TRYWAIT P1, [R6+URZ], R5 ;  /* 0x00000005060075a7 */ /* 0x0002a6000802017f */
[----:B--2---:R-:W-:Y:S05]  /*7b50*/  @!P1 NANOSLEEP.SYNCS 0x989680 ;  /* 0x009896800000995d */ /* 0x004fea0003900000 */
[----:B------:R-:W2:Y:S02]  /*7b60*/  @!P1 SYNCS.PHASECHK.TRANS64 P1, [R6+URZ], R5 ;  /* 0x00000005060095a7 */ /* 0x000ea4000802007f */
[----:B--2---:R-:W-:Y:S05]  /*7b70*/  @!P1 BRA `(.L_x_27) ;  /* 0xfffffffc00ec9947 */ /* 0x004fea000383ffff */
[----:B------:R-:W-:Y:S05]  /*7b80*/  BRA `(.L_x_26) ;  /* 0xffffff9c00947947 */ /* 0x000fea000383ffff */
.L_x_120:
[----:B------:R-:W-:Y:S01]  /*7b90*/  BSSY B1, `(.L_x_143) ;  /* 0x0000006000017945 */ /* 0x000fe20003800000 */
[----:B------:R-:W-:-:S07]  /*7ba0*/  IMAD.MOV.U32 R15, RZ, RZ, -0x1 ;  /* 0xffffffffff0f7424 */ /* 0x000fce00078e00ff */
[----:B------:R-:W-:Y:S05]  /*7bb0*/  WARPSYNC.COLLECTIVE R15, `(.L_x_144) ;  /* 0x000000000f0c7348 */ /* 0x000fea0003c00000 */
[----:B------:R-:W-:Y:S02]  /*7bc0*/  ELECT P6, UR62, PT ;  /* 0x00000000003e782f */ /* 0x000fe400038c0000 */
[----:B------:R-:W-:Y:S01]  /*7bd0*/  MOV R14, UR62 ;  /* 0x0000003e000e7c02 */ /* 0x000fe20008000f00 */
[----:B------:R-:W-:Y:S10]  /*7be0*/  ENDCOLLECTIVE ;  /* 0x000000000000791b */ /* 0x000ff40003800000 */
.L_x_144:
[----:B------:R-:W-:Y:S05]  /*7bf0*/  BSYNC B1 ;  /* 0x0000000000017941 */ /* 0x000fea0003800000 */
.L_x_143:
[----:B------:R-:W-:Y:S05]  /*7c00*/  BRA `(.L_x_145) ;  /* 0xffffffec00a87947 */ /* 0x000fea000383ffff */
.L_x_123:
[----:B0-----:R0:W1:Y:S02]  /*7c10*/  SYNCS.PHASECHK.TRANS64.TRYWAIT P0, [R20+URZ+0x40], R7 ;  /* 0x00004007140075a7 */ /* 0x001064000800017f */
[----:B-1----:R-:W-:Y:S05]  /*7c20*/  @!P0 NANOSLEEP.SYNCS 0x989680 ;  /* 0x009896800000895d */ /* 0x002fea0003900000 */
[----:B------:R-:W1:Y:S02]  /*7c30*/  @!P0 SYNCS.PHASECHK.TRANS64 P0, [R20+URZ+0x40], R7 ;  /* 0x00004007140085a7 */ /* 0x000e64000800007f */
[----:B-1----:R-:W-:Y:S05]  /*7c40*/  @!P0 BRA `(.L_x_123) ;  /* 0xfffffffc00f08947 */ /* 0x002fea000383ffff */
[----:B------:R-:W-:Y:S05]  /*7c50*/  BRA `(.L_x_146) ;  /* 0xffffffec00e07947 */ /* 0x000fea000383ffff */
.L_x_131:
[----:B------:R-:W-:Y:S01]  /*7c60*/  BSSY B0, `(.L_x_147) ;  /* 0x0000006000007945 */ /* 0x000fe20003800000 */
[----:B------:R-:W-:-:S07]  /*7c70*/  IMAD.MOV.U32 R15, RZ, RZ, -0x1 ;  /* 0xffffffffff0f7424 */ /* 0x000fce00078e00ff */
[----:B------:R-:W-:Y:S05]  /*7c80*/  WARPSYNC.COLLECTIVE R15, `(.L_x_148) ;  /* 0x000000000f0c7348 */ /* 0x000fea0003c00000 */
[----:B------:R-:W-:Y:S02]  /*7c90*/  ELECT P6, UR62, PT ;  /* 0x00000000003e782f */ /* 0x000fe400038c0000 */
[----:B------:R-:W-:Y:S01]  /*7ca0*/  MOV R14, UR62 ;  /* 0x0000003e000e7c02 */ /* 0x000fe20008000f00 */
[----:B------:R-:W-:Y:S10]  /*7cb0*/  ENDCOLLECTIVE ;  /* 0x000000000000791b */ /* 0x000ff40003800000 */
.L_x_148:
[----:B------:R-:W-:Y:S05]  /*7cc0*/  BSYNC B0 ;  /* 0x0000000000007941 */ /* 0x000fea0003800000 */
.L_x_147:
[----:B------:R-:W-:Y:S05]  /*7cd0*/  BRA `(.L_x_149) ;  /* 0xfffffff8003c7947 */ /* 0x000fea000383ffff */
.L_x_135:
[----:B0-----:R0:W1:Y:S02]  /*7ce0*/  SYNCS.PHASECHK.TRANS64.TRYWAIT P0, [R7+URZ], R4 ;  /* 0x00000004070075a7 */ /* 0x001064000800017f */
[----:B-1----:R-:W-:Y:S05]  /*7cf0*/  @!P0 NANOSLEEP.SYNCS 0x989680 ;  /* 0x009896800000895d */ /* 0x002fea0003900000 */
[----:B------:R-:W1:Y:S02]  /*7d00*/  @!P0 SYNCS.PHASECHK.TRANS64 P0, [R7+URZ], R4 ;  /* 0x00000004070085a7 */ /* 0x000e64000800007f */
[----:B-1----:R-:W-:Y:S05]  /*7d10*/  @!P0 BRA `(.L_x_135) ;  /* 0xfffffffc00f08947 */ /* 0x002fea000383ffff */
[----:B------:R-:W-:Y:S05]  /*7d20*/  BRA `(.L_x_150) ;  /* 0xfffffff8007c7947 */ /* 0x000fea000383ffff */
.L_x_136:
[----:B0-----:R0:W1:Y:S02]  /*7d30*/  SYNCS.PHASECHK.TRANS64.TRYWAIT P0, [R8+URZ], R5 ;  /* 0x00000005080075a7 */ /* 0x001064000800017f */
[----:B-1----:R-:W-:Y:S05]  /*7d40*/  @!P0 NANOSLEEP.SYNCS 0x989680 ;  /* 0x009896800000895d */ /* 0x002fea0003900000 */
[----:B------:R-:W1:Y:S02]  /*7d50*/  @!P0 SYNCS.PHASECHK.TRANS64 P0, [R8+URZ], R5 ;  /* 0x00000005080085a7 */ /* 0x000e64000800007f */
[----:B-1----:R-:W-:Y:S05]  /*7d60*/  @!P0 BRA `(.L_x_136) ;  /* 0xfffffffc00f08947 */ /* 0x002fea000383ffff */
[----:B------:R-:W-:Y:S05]  /*7d70*/  BRA `(.L_x_151) ;  /* 0xfffffff8008c7947 */ /* 0x000fea000383ffff */
.L_x_137:
[----:B0-----:R0:W1:Y:S02]  /*7d80*/  SYNCS.PHASECHK.TRANS64.TRYWAIT P0, [R9+URZ], R4 ;  /* 0x00000004090075a7 */ /* 0x001064000800017f */
[----:B-1----:R-:W-:Y:S05]  /*7d90*/  @!P0 NANOSLEEP.SYNCS 0x989680 ;  /* 0x009896800000895d */ /* 0x002fea0003900000 */
[----:B------:R-:W1:Y:S02]  /*7da0*/  @!P0 SYNCS.PHASECHK.TRANS64 P0, [R9+URZ], R4 ;  /* 0x00000004090085a7 */ /* 0x000e64000800007f */
[----:B-1----:R-:W-:Y:S05]  /*7db0*/  @!P0 BRA `(.L_x_137) ;  /* 0xfffffffc00f08947 */ /* 0x002fea000383ffff */
[----:B------:R-:W-:Y:S05]  /*7dc0*/  BRA `(.L_x_152) ;  /* 0xfffffff8009c7947 */ /* 0x000fea000383ffff */
.L_x_138:
[----:B0-----:R0:W1:Y:S02]  /*7dd0*/  SYNCS.PHASECHK.TRANS64.TRYWAIT P0, [R8+URZ], R5 ;  /* 0x00000005080075a7 */ /* 0x001064000800017f */
[----:B-1----:R-:W-:Y:S05]  /*7de0*/  @!P0 NANOSLEEP.SYNCS 0x989680 ;  /* 0x009896800000895d */ /* 0x002fea0003900000 */
[----:B------:R-:W1:Y:S02]  /*7df0*/  @!P0 SYNCS.PHASECHK.TRANS64 P0, [R8+URZ], R5 ;  /* 0x00000005080085a7 */ /* 0x000e64000800007f */
[----:B-1----:R-:W-:Y:S05]  /*7e00*/  @!P0 BRA `(.L_x_138) ;  /* 0xfffffffc00f08947 */ /* 0x002fea000383ffff */
[----:B------:R-:W-:Y:S05]  /*7e10*/  BRA `(.L_x_153) ;  /* 0xfffffff800ac7947 */ /* 0x000fea000383ffff */
.L_x_139:
[----:B0-----:R0:W1:Y:S02]  /*7e20*/  SYNCS.PHASECHK.TRANS64.TRYWAIT P0, [R9+URZ], R4 ;  /* 0x00000004090075a7 */ /* 0x001064000800017f */
[----:B-1----:R-:W-:Y:S05]  /*7e30*/  @!P0 NANOSLEEP.SYNCS 0x989680 ;  /* 0x009896800000895d */ /* 0x002fea0003900000 */
[----:B------:R-:W1:Y:S02]  /*7e40*/  @!P0 SYNCS.PHASECHK.TRANS64 P0, [R9+URZ], R4 ;  /* 0x00000004090085a7 */ /* 0x000e64000800007f */
[----:B-1----:R-:W-:Y:S05]  /*7e50*/  @!P0 BRA `(.L_x_139) ;  /* 0xfffffffc00f08947 */ /* 0x002fea000383ffff */
[----:B------:R-:W-:Y:S05]  /*7e60*/  BRA `(.L_x_154) ;  /* 0xfffffff800bc7947 */ /* 0x000fea000383ffff */
.L_x_140:
[----:B0-----:R0:W1:Y:S02]  /*7e70*/  SYNCS.PHASECHK.TRANS64.TRYWAIT P0, [R8+URZ], R5 ;  /* 0x00000005080075a7 */ /* 0x001064000800017f */
[----:B-1----:R-:W-:Y:S05]  /*7e80*/  @!P0 NANOSLEEP.SYNCS 0x989680 ;  /* 0x009896800000895d */ /* 0x002fea0003900000 */
[----:B------:R-:W1:Y:S02]  /*7e90*/  @!P0 SYNCS.PHASECHK.TRANS64 P0, [R8+URZ], R5 ;  /* 0x00000005080085a7 */ /* 0x000e64000800007f */
[----:B-1----:R-:W-:Y:S05]  /*7ea0*/  @!P0 BRA `(.L_x_140) ;  /* 0xfffffffc00f08947 */ /* 0x002fea000383ffff */
[----:B------:R-:W-:Y:S05]  /*7eb0*/  BRA `(.L_x_155) ;  /* 0xfffffff800cc7947 */ /* 0x000fea000383ffff */
.L_x_141:
[----:B-1----:R1:W2:Y:S02]  /*7ec0*/  SYNCS.PHASECHK.TRANS64.TRYWAIT P0, [R11+URZ], R6 ;  /* 0x000000060b0075a7 */ /* 0x0022a4000800017f */
[----:B--2---:R-:W-:Y:S05]  /*7ed0*/  @!P0 NANOSLEEP.SYNCS 0x989680 ;  /* 0x009896800000895d */ /* 0x004fea0003900000 */
[----:B------:R-:W2:Y:S02]  /*7ee0*/  @!P0 SYNCS.PHASECHK.TRANS64 P0, [R11+URZ], R6 ;  /* 0x000000060b0085a7 */ /* 0x000ea4000800007f */
[----:B--2---:R-:W-:Y:S05]  /*7ef0*/  @!P0 BRA `(.L_x_141) ;  /* 0xfffffffc00f08947 */ /* 0x004fea000383ffff */
[----:B------:R-:W-:Y:S05]  /*7f00*/  BRA `(.L_x_156) ;  /* 0xfffffff800d47947 */ /* 0x000fea000383ffff */
.L_x_157:
[----:B------:R-:W-:-:S00]  /*7f10*/  BRA `(.L_x_157) ;  /* 0xfffffffc00fc7947 */ /* 0x000fc0000383ffff */
[----:B------:R-:W-:-:S00]  /*7f20*/  NOP ;  /* 0x0000000000007918 */ /* 0x000fc00000000000 */
        /* <DEDUP_REMOVED lines=13> */
.L_x_158:


//--------------------- .nv.global.init           --------------------------
	.section	.nv.global.init,"aw",@progbits
.nv.global.init:
	.type		$str$22,@object
	.size		$str$22,($str$23 - $str$22)
$str$22:
        /*0000*/ 	.byte	0x6b, 0x5f, 0x74, 0x69, 0x6c, 0x65, 0x5f, 0x63, 0x6f, 0x75, 0x6e, 0x74, 0x20, 0x3e, 0x3d, 0x20
        /*0010*/ 	.byte	0x31, 0x00
	.type		$str$23,@object
	.size		$str$23,(__unnamed_1 - $str$23)
$str$23:
        /*0012*/ 	.byte	0x2f, 0x74, 0x6d, 0x70, 0x2f, 0x63, 0x75, 0x74, 0x6c, 0x61, 0x73, 0x73, 0x5f, 0x73, 0x77, 0x65
        /*0022*/ 	.byte	0x65, 0x70, 0x5f, 0x73, 0x72, 0x63, 0x2f, 0x69, 0x6e, 0x63, 0x6c, 0x75, 0x64, 0x65, 0x2f, 0x63
        /*0032*/ 	.byte	0x75, 0x74, 0x6c, 0x61, 0x73, 0x73, 0x2f, 0x67, 0x65, 0x6d, 0x6d, 0x2f, 0x63, 0x6f, 0x6c, 0x6c
        /*0042*/ 	.byte	0x65, 0x63, 0x74, 0x69, 0x76, 0x65, 0x2f, 0x73, 0x6d, 0x39, 0x30, 0x5f, 0x6d, 0x6d, 0x61, 0x5f
        /*0052*/ 	.byte	0x74, 0x6d, 0x61, 0x5f, 0x67, 0x6d, 0x6d, 0x61, 0x5f, 0x73, 0x73, 0x5f, 0x77, 0x61, 0x72, 0x70
        /*0062*/ 	.byte	0x73, 0x70, 0x65, 0x63, 0x69, 0x61, 0x6c, 0x69, 0x7a, 0x65, 0x64, 0x2e, 0x68, 0x70, 0x70, 0x00
	.type		__unnamed_1,@object
	.size		__unnamed_1,(.L_0 - __unnamed_1)
__unnamed_1:
        /*0072*/ 	.byte	0x76, 0x6f, 0x69, 0x64, 0x20, 0x63, 0x75, 0x74, 0x6c, 0x61, 0x73, 0x73, 0x3a, 0x3a, 0x67, 0x65
        /* <DEDUP_REMOVED lines=180> */
        /*0bc2*/ 	.byte	0x79, 0x5d, 0x00
.L_0:


//--------------------- .nv.shared._ZN7cutlass13device_kernelINS_4gemm6kernel13GemmUniversalIN4cute5tupleIJiiiiEEENS1_10collective13CollectiveMmaINS1_34MainloopSm90TmaGmmaWarpSpecializedILi8ENS5_IJNS4_1CILi2EEENSA_ILi1EEESC_EEENS1_35KernelTmaWarpSpecializedCooperativeEEENS5_IJNSA_ILi384EEENSA_ILi32EEESH_EEENS_6half_tENS5_IJlSC_lEEESJ_SK_NS4_8TiledMMAINS4_8MMA_AtomIJNS4_4SM904GMMA25MMA_64x32x16_F32F16F16_SSILNSO_5MajorE0ELSQ_0ELNSO_7ScaleInE1ELSR_1EEEEEENS4_6LayoutISD_NS5_IJSC_NSA_ILi0EEESV_EEEEENS5_IJNS4_10UnderscoreESY_SY_EEEEENS4_13SM90_TMA_LOADENS4_14ComposedLayoutINS4_7SwizzleILi2ELi4ELi3EEENS4_18smem_ptr_flag_bitsILi16EEENSU_INS5_IJNSA_ILi8EEESH_EEENS5_IJSH_SC_EEEEEEEvNS4_8identityENS4_23SM90_TMA_LOAD_MULTICASTES1B_vS1C_EENS_8epilogue10collective6detail29Sm90TmaWarpSpecializedAdapterINS1G_15DefaultEpilogueISJ_SK_SK_NS1F_6thread17LinearCombinationISJ_Li1EffLNS1K_9ScaleType4KindE0ELNS_15FloatRoundStyleE2ESJ_EENS1_15EpilogueDefaultEEEEEvvEEEEvNT_6ParamsE --------------------------
	.section	.nv.shared._ZN7cutlass13device_kernelINS_4gemm6kernel13GemmUniversalIN4cute5tupleIJiiiiEEENS1_10collective13CollectiveMmaINS1_34MainloopSm90TmaGmmaWarpSpecializedILi8ENS5_IJNS4_1CILi2EEENSA_ILi1EEESC_EEENS1_35KernelTmaWarpSpecializedCooperativeEEENS5_IJNSA_ILi384EEENSA_ILi32EEESH_EEENS_6half_tENS5_IJlSC_lEEESJ_SK_NS4_8TiledMMAINS4_8MMA_AtomIJNS4_4SM904GMMA25MMA_64x32x16_F32F16F16_SSILNSO_5MajorE0ELSQ_0ELNSO_7ScaleInE1ELSR_1EEEEEENS4_6LayoutISD_NS5_IJSC_NSA_ILi0EEESV_EEEEENS5_IJNS4_10UnderscoreESY_SY_EEEEENS4_13SM90_TMA_LOADENS4_14ComposedLayoutINS4_7SwizzleILi2ELi4ELi3EEENS4_18smem_ptr_flag_bitsILi16EEENSU_INS5_IJNSA_ILi8EEESH_EEENS5_IJSH_SC_EEEEEEEvNS4_8identityENS4_23SM90_TMA_LOAD_MULTICASTES1B_vS1C_EENS_8epilogue10collective6detail29Sm90TmaWarpSpecializedAdapterINS1G_15DefaultEpilogueISJ_SK_SK_NS1F_6thread17LinearCombinationISJ_Li1EffLNS1K_9ScaleType4KindE0ELNS_15FloatRoundStyleE2ESJ_EENS1_15EpilogueDefaultEEEEEvvEEEEvNT_6ParamsE,"aw",@nobits
	.sectionflags	@""
	.align	16
	.zero		1024


//--------------------- .nv.shared.reserved.0     --------------------------
	.section	.nv.shared.reserved.0,"aw",@nobits
	.weak		__nv_reservedSMEM_offset_0_alias
	.size		__nv_reservedSMEM_offset_0_alias, 0, 0
	.other		__nv_reservedSMEM_offset_0_alias,@"STO_CUDA_RESERVED_SHARED STV_DEFAULT"
__nv_reservedSMEM_offset_0_alias:
	.zero		0


//--------------------- .nv.global                --------------------------
	.section	.nv.global,"aw",@nobits
.nv.global:
	.type		_ZN39_INTERNAL_fd6aca16_4_k_cu_83d0453b_99614cute1_E,@object
	.size		_ZN39_INTERNAL_fd6aca16_4_k_cu_83d0453b_99614cute1_E,(_ZN39_INTERNAL_fd6aca16_4_k_cu_83d0453b_99614cuda3std3__45__cpo6cbeginE - _ZN39_INTERNAL_fd6aca16_4_k_cu_83d0453b_99614cute1_E)
_ZN39_INTERNAL_fd6aca16_4_k_cu_83d0453b_99614cute1_E:
	.zero		1
	.type		_ZN39_INTERNAL_fd6aca16_4_k_cu_83d0453b_99614cuda3std3__45__cpo6cbeginE,@object
	.size		_ZN39_INTERNAL_fd6aca16_4_k_cu_83d0453b_99614cuda3std3__45__cpo6cbeginE,(_ZN39_INTERNAL_fd6aca16_4_k_cu_83d0453b_99614cuda3std3__48in_placeE - _ZN39_INTERNAL_fd6aca16_4_k_cu_83d0453b_99614cuda3std3__45__cpo6cbeginE)
_ZN39_INTERNAL_fd6aca16_4_k_cu_83d0453b_99614cuda3std3__45__cpo6cbeginE:
	.zero		1
	.type		_ZN39_INTERNAL_fd6aca16_4_k_cu_83d0453b_99614cuda3std3__48in_placeE,@object
	.size		_ZN39_INTERNAL_fd6aca16_4_k_cu_83d0453b_99614cuda3std3__48in_placeE,(_ZN39_INTERNAL_fd6aca16_4_k_cu_83d0453b_99614cuda3std6ranges3__45__cpo9iter_moveE - _ZN39_INTERNAL_fd6aca16_4_k_cu_83d0453b_99614cuda3std3__48in_placeE)
_ZN39_INTERNAL_fd6aca16_4_k_cu_83d0453b_99614cuda3std3__48in_placeE:
	.zero		1
	.type		_ZN39_INTERNAL_fd6aca16_4_k_cu_83d0453b_99614cuda3std6ranges3__45__cpo9iter_moveE,@object
	.size		_ZN39_INTERNAL_fd6aca16_4_k_cu_83d0453b_99614cuda3std6ranges3__45__cpo9iter_moveE,(_ZN39_INTERNAL_fd6aca16_4_k_cu_83d0453b_99614cuda3std3__45__cpo5beginE - _ZN39_INTERNAL_fd6aca16_4_k_cu_83d0453b_99614cuda3std6ranges3__45__cpo9iter_moveE)
_ZN39_INTERNAL_fd6aca16_4_k_cu_83d0453b_99614cuda3std6ranges3__45__cpo9iter_moveE:
	.zero		1
	.type		_ZN39_INTERNAL_fd6aca16_4_k_cu_83d0453b_99614cuda3std3__45__cpo5beginE,@object
	.size		_ZN39_INTERNAL_fd6aca16_4_k_cu_83d0453b_99614cuda3std3__45__cpo5beginE,(_ZN39_INTERNAL_fd6aca16_4_k_cu_83d0453b_99614cuda3std3__441_GLOBAL__N__fd6aca16_4_k_cu_83d0453b_99616ignoreE - _ZN39_INTERNAL_fd6aca16_4_k_cu_83d0453b_99614cuda3std3__45__cpo5beginE)
_ZN39_INTERNAL_fd6aca16_4_k_cu_83d0453b_99614cuda3std3__45__cpo5beginE:
	.zero		1
	.type		_ZN39_INTERNAL_fd6aca16_4_k_cu_83d0453b_99614cuda3std3__441_GLOBAL__N__fd6aca16_4_k_cu_83d0453b_99616ignoreE,@object
	.size		_ZN39_INTERNAL_fd6aca16_4_k_cu_83d0453b_99614cuda3std3__441_GLOBAL__N__fd6aca16_4_k_cu_83d0453b_99616ignoreE,(_ZN39_INTERNAL_fd6aca16_4_k_cu_83d0453b_99614cute7productE - _ZN39_INTERNAL_fd6aca16_4_k_cu_83d0453b_99614cuda3std3__441_GLOBAL__N__fd6aca16_4_k_cu_83d0453b_99616ignoreE)
_ZN39_INTERNAL_fd6aca16_4_k_cu_83d0453b_99614cuda3std3__441_GLOBAL__N__fd6aca16_4_k_cu_83d0453b_99616ignoreE:
	.zero		1
	.type		_ZN39_INTERNAL_fd6aca16_4_k_cu_83d0453b_99614cute7productE,@object
	.size		_ZN39_INTERNAL_fd6aca16_4_k_cu_83d0453b_99614cute7productE,(_ZN39_INTERNAL_fd6aca16_4_k_cu_83d0453b_99614cuda3std3__45__cpo3endE - _ZN39_INTERNAL_fd6aca16_4_k_cu_83d0453b_99614cute7productE)
_ZN39_INTERNAL_fd6aca16_4_k_cu_83d0453b_99614cute7productE:
	.zero		1
	.type		_ZN39_INTERNAL_fd6aca16_4_k_cu_83d0453b_99614cuda3std3__45__cpo3endE,@object
	.size		_ZN39_INTERNAL_fd6aca16_4_k_cu_83d0453b_99614cuda3std3__45__cpo3endE,(_ZN39_INTERNAL_fd6aca16_4_k_cu_83d0453b_99614cuda3std3__419piecewise_constructE - _ZN39_INTERNAL_fd6aca16_4_k_cu_83d0453b_99614cuda3std3__45__cpo3endE)
_ZN39_INTERNAL_fd6aca16_4_k_cu_83d0453b_99614cuda3std3__45__cpo3endE:
	.zero		1
	.type		_ZN39_INTERNAL_fd6aca16_4_k_cu_83d0453b_99614cuda3std3__419piecewise_constructE,@object
	.size		_ZN39_INTERNAL_fd6aca16_4_k_cu_83d0453b_99614cuda3std3__419piecewise_constructE,(_ZN39_INTERNAL_fd6aca16_4_k_cu_83d0453b_99614cuda3std3__45__cpo4cendE - _ZN39_INTERNAL_fd6aca16_4_k_cu_83d0453b_99614cuda3std3__419piecewise_constructE)
_ZN39_INTERNAL_fd6aca16_4_k_cu_83d0453b_99614cuda3std3__419piecewise_constructE:
	.zero		1
	.type		_ZN39_INTERNAL_fd6aca16_4_k_cu_83d0453b_99614cuda3std3__45__cpo4cendE,@object
	.size		_ZN39_INTERNAL_fd6aca16_4_k_cu_83d0453b_99614cuda3std3__45__cpo4cendE,(_ZN39_INTERNAL_fd6aca16_4_k_cu_83d0453b_99614cuda3std6ranges3__45__cpo4swapE - _ZN39_INTERNAL_fd6aca16_4_k_cu_83d0453b_99614cuda3std3__45__cpo4cendE)
_ZN39_INTERNAL_fd6aca16_4_k_cu_83d0453b_99614cuda3std3__45__cpo4cendE:
	.zero		1
	.type		_ZN39_INTERNAL_fd6aca16_4_k_cu_83d0453b_99614cuda3std6ranges3__45__cpo4swapE,@object
	.size		_ZN39_INTERNAL_fd6aca16_4_k_cu_83d0453b_99614cuda3std6ranges3__45__cpo4swapE,(.L_8 - _ZN39_INTERNAL_fd6aca16_4_k_cu_83d0453b_99614cuda3std6ranges3__45__cpo4swapE)
_ZN39_INTERNAL_fd6aca16_4_k_cu_83d0453b_99614cuda3std6ranges3__45__cpo4swapE:
	.zero		1
.L_8:


//--------------------- .nv.constant0._ZN7cutlass13device_kernelINS_4gemm6kernel13GemmUniversalIN4cute5tupleIJiiiiEEENS1_10collective13CollectiveMmaINS1_34MainloopSm90TmaGmmaWarpSpecializedILi8ENS5_IJNS4_1CILi2EEENSA_ILi1EEESC_EEENS1_35KernelTmaWarpSpecializedCooperativeEEENS5_IJNSA_ILi384EEENSA_ILi32EEESH_EEENS_6half_tENS5_IJlSC_lEEESJ_SK_NS4_8TiledMMAINS4_8MMA_AtomIJNS4_4SM904GMMA25MMA_64x32x16_F32F16F16_SSILNSO_5MajorE0ELSQ_0ELNSO_7ScaleInE1ELSR_1EEEEEENS4_6LayoutISD_NS5_IJSC_NSA_ILi0EEESV_EEEEENS5_IJNS4_10UnderscoreESY_SY_EEEEENS4_13SM90_TMA_LOADENS4_14ComposedLayoutINS4_7SwizzleILi2ELi4ELi3EEENS4_18smem_ptr_flag_bitsILi16EEENSU_INS5_IJNSA_ILi8EEESH_EEENS5_IJSH_SC_EEEEEEEvNS4_8identityENS4_23SM90_TMA_LOAD_MULTICASTES1B_vS1C_EENS_8epilogue10collective6detail29Sm90TmaWarpSpecializedAdapterINS1G_15DefaultEpilogueISJ_SK_SK_NS1F_6thread17LinearCombinationISJ_Li1EffLNS1K_9ScaleType4KindE0ELNS_15FloatRoundStyleE2ESJ_EENS1_15EpilogueDefaultEEEEEvvEEEEvNT_6ParamsE --------------------------
	.section	.nv.constant0._ZN7cutlass13device_kernelINS_4gemm6kernel13GemmUniversalIN4cute5tupleIJiiiiEEENS1_10collective13CollectiveMmaINS1_34MainloopSm90TmaGmmaWarpSpecializedILi8ENS5_IJNS4_1CILi2EEENSA_ILi1EEESC_EEENS1_35KernelTmaWarpSpecializedCooperativeEEENS5_IJNSA_ILi384EEENSA_ILi32EEESH_EEENS_6half_tENS5_IJlSC_lEEESJ_SK_NS4_8TiledMMAINS4_8MMA_AtomIJNS4_4SM904GMMA25MMA_64x32x16_F32F16F16_SSILNSO_5MajorE0ELSQ_0ELNSO_7ScaleInE1ELSR_1EEEEEENS4_6LayoutISD_NS5_IJSC_NSA_ILi0EEESV_EEEEENS5_IJNS4_10UnderscoreESY_SY_EEEEENS4_13SM90_TMA_LOADENS4_14ComposedLayoutINS4_7SwizzleILi2ELi4ELi3EEENS4_18smem_ptr_flag_bitsILi16EEENSU_INS5_IJNSA_ILi8EEESH_EEENS5_IJSH_SC_EEEEEEEvNS4_8identityENS4_23SM90_TMA_LOAD_MULTICASTES1B_vS1C_EENS_8epilogue10collective6detail29Sm90TmaWarpSpecializedAdapterINS1G_15DefaultEpilogueISJ_SK_SK_NS1F_6thread17LinearCombinationISJ_Li1EffLNS1K_9ScaleType4KindE0ELNS_15FloatRoundStyleE2ESJ_EENS1_15EpilogueDefaultEEEEEvvEEEEvNT_6ParamsE,"a",@progbits
	.sectionflags	@""
	.align	4
.nv.constant0._ZN7cutlass13device_kernelINS_4gemm6kernel13GemmUniversalIN4cute5tupleIJiiiiEEENS1_10collective13CollectiveMmaINS1_34MainloopSm90TmaGmmaWarpSpecializedILi8ENS5_IJNS4_1CILi2EEENSA_ILi1EEESC_EEENS1_35KernelTmaWarpSpecializedCooperativeEEENS5_IJNSA_ILi384EEENSA_ILi32EEESH_EEENS_6half_tENS5_IJlSC_lEEESJ_SK_NS4_8TiledMMAINS4_8MMA_AtomIJNS4_4SM904GMMA25MMA_64x32x16_F32F16F16_SSILNSO_5MajorE0ELSQ_0ELNSO_7ScaleInE1ELSR_1EEEEEENS4_6LayoutISD_NS5_IJSC_NSA_ILi0EEESV_EEEEENS5_IJNS4_10UnderscoreESY_SY_EEEEENS4_13SM90_TMA_LOADENS4_14ComposedLayoutINS4_7SwizzleILi2ELi4ELi3EEENS4_18smem_ptr_flag_bitsILi16EEENSU_INS5_IJNSA_ILi8EEESH_EEENS5_IJSH_SC_EEEEEEEvNS4_8identityENS4_23SM90_TMA_LOAD_MULTICASTES1B_vS1C_EENS_8epilogue10collective6detail29Sm90TmaWarpSpecializedAdapterINS1G_15DefaultEpilogueISJ_SK_SK_NS1F_6thread17LinearCombinationISJ_Li1EffLNS1K_9ScaleType4KindE0ELNS_15FloatRoundStyleE2ESJ_EENS1_15EpilogueDefaultEEEEEvvEEEEvNT_6ParamsE:
	.zero		1664


//--------------------- SYMBOLS --------------------------

	.type		.nv.reservedSmem.offset0,@object
	.size		.nv.reservedSmem.offset0,0x4
	.type		__assertfail,@function
